	.target	sm_90a

	.elftype	@"ET_EXEC"


//--------------------- .note.nv.tkinfo           --------------------------
	.section	.note.nv.tkinfo,"",@"SHT_NOTE"
	.sectionflags	@"SHF_NOTE_NV_TKINFO"
	.tkinfo
        /*0018*/ 	.word	0x00000002
        /*0030*/ 	.string	""
        /*0030*/ 	.string	"ptxas"
        /*0030*/ 	.string	"Cuda compilation tools, release 13.0, V13.0.88"
        /*0030*/ 	.string	"Build cuda_13.0.r13.0/compiler.36424714_0"
        /*0030*/ 	.string	"-v  -suppress-debug-info  -lineinfo  -arch sm_90a "



//--------------------- .note.nv.cuinfo           --------------------------
	.section	.note.nv.cuinfo,"",@"SHT_NOTE"
	.sectionflags	@"SHF_NOTE_NV_CUINFO"
        /*0018*/ 	.short	0x0002
        /*001a*/ 	.short	0x005a
        /*001c*/ 	.short	0x0082
	.zero		2


//--------------------- .nv.info                  --------------------------
	.section	.nv.info,"",@"SHT_CUDA_INFO"
	.align	4


	//----- nvinfo : EIATTR_REGCOUNT
	.align		4
        /*0000*/ 	.byte	0x04, 0x2f
        /*0002*/ 	.short	(.L_1 - .L_0)
	.align		4
.L_0:
        /*0004*/ 	.word	index@(matmul_kernel)
        /*0008*/ 	.word	0x00000080


	//----- nvinfo : EIATTR_FRAME_SIZE
	.align		4
.L_1:
        /*000c*/ 	.byte	0x04, 0x11
        /*000e*/ 	.short	(.L_3 - .L_2)
	.align		4
.L_2:
        /*0010*/ 	.word	index@(matmul_kernel)
        /*0014*/ 	.word	0x00000000


	//----- nvinfo : EIATTR_MIN_STACK_SIZE
	.align		4
.L_3:
        /*0018*/ 	.byte	0x04, 0x12
        /*001a*/ 	.short	(.L_5 - .L_4)
	.align		4
.L_4:
        /*001c*/ 	.word	index@(matmul_kernel)
        /*0020*/ 	.word	0x00000000
.L_5:


//--------------------- .nv.compat                --------------------------
	.section	.nv.compat,"",@"SHT_CUDA_COMPAT_INFO"
	.align	4
        /*0000*/ 	.byte	0x02, 0x09, 0x01, 0x00, 0x02, 0x02, 0x04, 0x00, 0x02, 0x05, 0x05, 0x00, 0x03, 0x07, 0x01, 0x01
        /*0010*/ 	.byte	0x02, 0x03, 0x00, 0x00, 0x02, 0x06, 0x01, 0x00, 0x04, 0x0b, 0x08, 0x00, 0x00, 0x00, 0x00, 0x00
        /*0020*/ 	.byte	0x00, 0x00, 0x00, 0x00


//--------------------- .nv.info.matmul_kernel    --------------------------
	.section	.nv.info.matmul_kernel,"",@"SHT_CUDA_INFO"
	.sectionflags	@""
	.align	4


	//----- nvinfo : EIATTR_CUDA_API_VERSION
	.align		4
        /*0000*/ 	.byte	0x04, 0x37
        /*0002*/ 	.short	(.L_7 - .L_6)
.L_6:
        /*0004*/ 	.word	0x00000082


	//----- nvinfo : EIATTR_KPARAM_INFO
	.align		4
.L_7:
        /*0008*/ 	.byte	0x04, 0x17
        /*000a*/ 	.short	(.L_9 - .L_8)
.L_8:
        /*000c*/ 	.word	0x00000000
        /*0010*/ 	.short	0x000d
        /*0012*/ 	.short	0x0048
        /*0014*/ 	.byte	0x00, 0xf4, 0x21, 0x00


	//----- nvinfo : EIATTR_KPARAM_INFO
	.align		4
.L_9:
        /*0018*/ 	.byte	0x04, 0x17
        /*001a*/ 	.short	(.L_11 - .L_10)
.L_10:
        /*001c*/ 	.word	0x00000000
        /*0020*/ 	.short	0x000c
        /*0022*/ 	.short	0x0040
        /*0024*/ 	.byte	0x00, 0xf4, 0x21, 0x00


	//----- nvinfo : EIATTR_KPARAM_INFO
	.align		4
.L_11:
        /*0028*/ 	.byte	0x04, 0x17
        /*002a*/ 	.short	(.L_13 - .L_12)
.L_12:
        /*002c*/ 	.word	0x00000000
        /*0030*/ 	.short	0x000b
        /*0032*/ 	.short	0x0038
        /*0034*/ 	.byte	0x00, 0xf0, 0x11, 0x00


	//----- nvinfo : EIATTR_KPARAM_INFO
	.align		4
.L_13:
        /*0038*/ 	.byte	0x04, 0x17
        /*003a*/ 	.short	(.L_15 - .L_14)
.L_14:
        /*003c*/ 	.word	0x00000000
        /*0040*/ 	.short	0x000a
        /*0042*/ 	.short	0x0034
        /*0044*/ 	.byte	0x00, 0xf0, 0x11, 0x00


	//----- nvinfo : EIATTR_KPARAM_INFO
	.align		4
.L_15:
        /*0048*/ 	.byte	0x04, 0x17
        /*004a*/ 	.short	(.L_17 - .L_16)
.L_16:
        /*004c*/ 	.word	0x00000000
        /*0050*/ 	.short	0x0009
        /*0052*/ 	.short	0x0030
        /*0054*/ 	.byte	0x00, 0xf0, 0x11, 0x00


	//----- nvinfo : EIATTR_KPARAM_INFO
	.align		4
.L_17:
        /*0058*/ 	.byte	0x04, 0x17
        /*005a*/ 	.short	(.L_19 - .L_18)
.L_18:
        /*005c*/ 	.word	0x00000000
        /*0060*/ 	.short	0x0008
        /*0062*/ 	.short	0x002c
        /*0064*/ 	.byte	0x00, 0xf0, 0x11, 0x00


	//----- nvinfo : EIATTR_KPARAM_INFO
	.align		4
.L_19:
        /*0068*/ 	.byte	0x04, 0x17
        /*006a*/ 	.short	(.L_21 - .L_20)
.L_20:
        /*006c*/ 	.word	0x00000000
        /*0070*/ 	.short	0x0007
        /*0072*/ 	.short	0x0028
        /*0074*/ 	.byte	0x00, 0xf0, 0x11, 0x00


	//----- nvinfo : EIATTR_KPARAM_INFO
	.align		4
.L_21:
        /*0078*/ 	.byte	0x04, 0x17
        /*007a*/ 	.short	(.L_23 - .L_22)
.L_22:
        /*007c*/ 	.word	0x00000000
        /*0080*/ 	.short	0x0006
        /*0082*/ 	.short	0x0024
        /*0084*/ 	.byte	0x00, 0xf0, 0x11, 0x00


	//----- nvinfo : EIATTR_KPARAM_INFO
	.align		4
.L_23:
        /*0088*/ 	.byte	0x04, 0x17
        /*008a*/ 	.short	(.L_25 - .L_24)
.L_24:
        /*008c*/ 	.word	0x00000000
        /*0090*/ 	.short	0x0005
        /*0092*/ 	.short	0x0020
        /*0094*/ 	.byte	0x00, 0xf0, 0x11, 0x00


	//----- nvinfo : EIATTR_KPARAM_INFO
	.align		4
.L_25:
        /*0098*/ 	.byte	0x04, 0x17
        /*009a*/ 	.short	(.L_27 - .L_26)
.L_26:
        /*009c*/ 	.word	0x00000000
        /*00a0*/ 	.short	0x0004
        /*00a2*/ 	.short	0x001c
        /*00a4*/ 	.byte	0x00, 0xf0, 0x11, 0x00


	//----- nvinfo : EIATTR_KPARAM_INFO
	.align		4
.L_27:
        /*00a8*/ 	.byte	0x04, 0x17
        /*00aa*/ 	.short	(.L_29 - .L_28)
.L_28:
        /*00ac*/ 	.word	0x00000000
        /*00b0*/ 	.short	0x0003
        /*00b2*/ 	.short	0x0018
        /*00b4*/ 	.byte	0x00, 0xf0, 0x11, 0x00


	//----- nvinfo : EIATTR_KPARAM_INFO
	.align		4
.L_29:
        /*00b8*/ 	.byte	0x04, 0x17
        /*00ba*/ 	.short	(.L_31 - .L_30)
.L_30:
        /*00bc*/ 	.word	0x00000000
        /*00c0*/ 	.short	0x0002
        /*00c2*/ 	.short	0x0010
        /*00c4*/ 	.byte	0x00, 0xf4, 0x21, 0x00


	//----- nvinfo : EIATTR_KPARAM_INFO
	.align		4
.L_31:
        /*00c8*/ 	.byte	0x04, 0x17
        /*00ca*/ 	.short	(.L_33 - .L_32)
.L_32:
        /*00cc*/ 	.word	0x00000000
        /*00d0*/ 	.short	0x0001
        /*00d2*/ 	.short	0x0008
        /*00d4*/ 	.byte	0x00, 0xf4, 0x21, 0x00


	//----- nvinfo : EIATTR_KPARAM_INFO
	.align		4
.L_33:
        /*00d8*/ 	.byte	0x04, 0x17
        /*00da*/ 	.short	(.L_35 - .L_34)
.L_34:
        /*00dc*/ 	.word	0x00000000
        /*00e0*/ 	.short	0x0000
        /*00e2*/ 	.short	0x0000
        /*00e4*/ 	.byte	0x00, 0xf4, 0x21, 0x00


	//----- nvinfo : EIATTR_SPARSE_MMA_MASK
	.align		4
.L_35:
        /*00e8*/ 	.byte	0x03, 0x50
        /*00ea*/ 	.short	0x0000


	//----- nvinfo : EIATTR_MAXREG_COUNT
	.align		4
        /*00ec*/ 	.byte	0x03, 0x1b
        /*00ee*/ 	.short	0x0080


	//----- nvinfo : EIATTR_NUM_BARRIERS
	.align		4
        /*00f0*/ 	.byte	0x02, 0x4c
        /*00f2*/ 	.byte	0x01
	.zero		1


	//----- nvinfo : EIATTR_MERCURY_ISA_VERSION
	.align		4
        /*00f4*/ 	.byte	0x03, 0x5f
        /*00f6*/ 	.short	0x0101


	//----- nvinfo : EIATTR_EXIT_INSTR_OFFSETS
	.align		4
        /*00f8*/ 	.byte	0x04, 0x1c
        /*00fa*/ 	.short	(.L_37 - .L_36)


	//   ....[0]....
.L_36:
        /*00fc*/ 	.word	0x00004410


	//   ....[1]....
        /*0100*/ 	.word	0x00004440


	//----- nvinfo : EIATTR_REQNTID
	.align		4
.L_37:
        /*0104*/ 	.byte	0x04, 0x10
        /*0106*/ 	.short	(.L_39 - .L_38)
.L_38:
        /*0108*/ 	.word	0x00000200
        /*010c*/ 	.word	0x00000001
        /*0110*/ 	.word	0x00000001


	//----- nvinfo : EIATTR_CBANK_PARAM_SIZE
	.align		4
.L_39:
        /*0114*/ 	.byte	0x03, 0x19
        /*0116*/ 	.short	0x0050


	//----- nvinfo : EIATTR_PARAM_CBANK
	.align		4
        /*0118*/ 	.byte	0x04, 0x0a
        /*011a*/ 	.short	(.L_41 - .L_40)
	.align		4
.L_40:
        /*011c*/ 	.word	index@(.nv.constant0.matmul_kernel)
        /*0120*/ 	.short	0x0210
        /*0122*/ 	.short	0x0050


	//----- nvinfo : EIATTR_SW_WAR
	.align		4
.L_41:
        /*0124*/ 	.byte	0x04, 0x36
        /*0126*/ 	.short	(.L_43 - .L_42)
.L_42:
        /*0128*/ 	.word	0x00000008
.L_43:


//--------------------- .nv.callgraph             --------------------------
	.section	.nv.callgraph,"",@"SHT_CUDA_CALLGRAPH"
	.align	4
	.sectionentsize	8
	.align		4
        /*0000*/ 	.word	0x00000000
	.align		4
        /*0004*/ 	.word	0xffffffff
	.align		4
        /*0008*/ 	.word	0x00000000
	.align		4
        /*000c*/ 	.word	0xfffffffe
	.align		4
        /*0010*/ 	.word	0x00000000
	.align		4
        /*0014*/ 	.word	0xfffffffd
	.align		4
        /*0018*/ 	.word	0x00000000
	.align		4
        /*001c*/ 	.word	0xfffffffc


//--------------------- .text.matmul_kernel       --------------------------
	.section	.text.matmul_kernel,"ax",@progbits
	.align	128
        .global         matmul_kernel
        .type           matmul_kernel,@function
        .size           matmul_kernel,(.L_x_3 - matmul_kernel)
        .other          matmul_kernel,@"STO_CUDA_ENTRY STV_DEFAULT"
matmul_kernel:
.text.matmul_kernel:
[----:B------:R-:W-:Y:S08]  /*0000*/  LDC R1, c[0x0][0x28] ;  /* 0x00000a00ff017b82 */ /* 0x000ff00000000800 */
[----:B------:R-:W0:Y:S01]  /*0010*/  LDC.64 R10, c[0x0][0x228] ;  /* 0x00008a00ff0a7b82 */ /* 0x000e220000000a00 */
[----:B------:R-:W1:Y:S01]  /*0020*/  S2R R5, SR_CTAID.X ;  /* 0x0000000000057919 */ /* 0x000e620000002500 */
[----:B------:R-:W-:Y:S01]  /*0030*/  ULDC.64 UR14, c[0x0][0x208] ;  /* 0x00008200000e7ab9 */ /* 0x000fe20000000a00 */
[----:B------:R-:W-:-:S02]  /*0040*/  CS2R R24, SRZ ;  /* 0x0000000000187805 */ /* 0x000fc4000001ff00 */
[----:B------:R-:W-:Y:S01]  /*0050*/  CS2R R26, SRZ ;  /* 0x00000000001a7805 */ /* 0x000fe2000001ff00 */
[----:B------:R-:W2:Y:S01]  /*0060*/  S2R R23, SR_TID.X ;  /* 0x0000000000177919 */ /* 0x000ea20000002100 */
[----:B------:R-:W-:Y:S02]  /*0070*/  CS2R R14, SRZ ;  /* 0x00000000000e7805 */ /* 0x000fe4000001ff00 */
[----:B------:R-:W-:Y:S01]  /*0080*/  CS2R R40, SRZ ;  /* 0x0000000000287805 */ /* 0x000fe2000001ff00 */
[----:B------:R-:W3:Y:S01]  /*0090*/  S2UR UR12, SR_CgaCtaId ;  /* 0x00000000000c79c3 */ /* 0x000ee20000008800 */
[----:B------:R-:W-:Y:S02]  /*00a0*/  CS2R R42, SRZ ;  /* 0x00000000002a7805 */ /* 0x000fe4000001ff00 */
[----:B------:R-:W-:Y:S02]  /*00b0*/  CS2R R48, SRZ ;  /* 0x0000000000307805 */ /* 0x000fe4000001ff00 */
[----:B------:R-:W-:-:S02]  /*00c0*/  CS2R R50, SRZ ;  /* 0x0000000000327805 */ /* 0x000fc4000001ff00 */
[----:B------:R-:W-:Y:S02]  /*00d0*/  CS2R R56, SRZ ;  /* 0x0000000000387805 */ /* 0x000fe4000001ff00 */
[----:B------:R-:W-:Y:S02]  /*00e0*/  CS2R R58, SRZ ;  /* 0x00000000003a7805 */ /* 0x000fe4000001ff00 */
[----:B------:R-:W-:Y:S02]  /*00f0*/  CS2R R64, SRZ ;  /* 0x0000000000407805 */ /* 0x000fe4000001ff00 */
[----:B------:R-:W-:Y:S02]  /*0100*/  CS2R R66, SRZ ;  /* 0x0000000000427805 */ /* 0x000fe4000001ff00 */
[----:B------:R-:W-:Y:S02]  /*0110*/  CS2R R72, SRZ ;  /* 0x0000000000487805 */ /* 0x000fe4000001ff00 */
[----:B------:R-:W-:-:S02]  /*0120*/  CS2R R74, SRZ ;  /* 0x00000000004a7805 */ /* 0x000fc4000001ff00 */
[----:B------:R-:W-:Y:S02]  /*0130*/  CS2R R80, SRZ ;  /* 0x0000000000507805 */ /* 0x000fe4000001ff00 */
[----:B------:R-:W-:Y:S01]  /*0140*/  CS2R R82, SRZ ;  /* 0x0000000000527805 */ /* 0x000fe2000001ff00 */
[----:B0-----:R-:W-:-:S05]  /*0150*/  VIADD R0, R11, 0x7f ;  /* 0x0000007f0b007836 */ /* 0x001fca0000000000 */
[----:B------:R-:W-:-:S04]  /*0160*/  SHF.R.S32.HI R3, RZ, 0x1f, R0 ;  /* 0x0000001fff037819 */ /* 0x000fc80000011400 */
[----:B------:R-:W-:Y:S02]  /*0170*/  LEA.HI R3, R3, R0, RZ, 0x7 ;  /* 0x0000000003037211 */ /* 0x000fe400078f38ff */
[----:B-1----:R-:W-:Y:S02]  /*0180*/  IABS R8, R5 ;  /* 0x0000000500087213 */ /* 0x002fe40000000000 */
[----:B------:R-:W-:-:S05]  /*0190*/  SHF.R.S32.HI R3, RZ, 0x7, R3 ;  /* 0x00000007ff037819 */ /* 0x000fca0000011403 */
[----:B------:R-:W-:-:S05]  /*01a0*/  IMAD.SHL.U32 R4, R3, 0x8, RZ ;  /* 0x0000000803047824 */ /* 0x000fca00078e00ff */
[-C--:B------:R-:W-:Y:S02]  /*01b0*/  IABS R7, R4.reuse ;  /* 0x0000000400077213 */ /* 0x080fe40000000000 */
[----:B------:R-:W-:Y:S02]  /*01c0*/  IABS R12, R4 ;  /* 0x00000004000c7213 */ /* 0x000fe40000000000 */
[----:B------:R-:W0:Y:S08]  /*01d0*/  I2F.RP R0, R7 ;  /* 0x0000000700007306 */ /* 0x000e300000209400 */
[----:B0-----:R-:W0:Y:S02]  /*01e0*/  MUFU.RCP R0, R0 ;  /* 0x0000000000007308 */ /* 0x001e240000001000 */
[----:B0-----:R-:W-:-:S02]  /*01f0*/  VIADD R2, R0, 0xffffffe ;  /* 0x0ffffffe00027836 */ /* 0x001fc40000000000 */
[----:B------:R-:W-:-:S04]  /*0200*/  IMAD.MOV R0, RZ, RZ, -R12 ;  /* 0x000000ffff007224 */ /* 0x000fc800078e0a0c */
[----:B------:R0:W1:Y:S02]  /*0210*/  F2I.FTZ.U32.TRUNC.NTZ R3, R2 ;  /* 0x0000000200037305 */ /* 0x000064000021f000 */
[----:B0-----:R-:W-:Y:S02]  /*0220*/  IMAD.MOV.U32 R2, RZ, RZ, RZ ;  /* 0x000000ffff027224 */ /* 0x001fe400078e00ff */
[----:B-1----:R-:W-:-:S04]  /*0230*/  IMAD.MOV R6, RZ, RZ, -R3 ;  /* 0x000000ffff067224 */ /* 0x002fc800078e0a03 */
[----:B------:R-:W-:Y:S02]  /*0240*/  IMAD R9, R6, R7, RZ ;  /* 0x0000000706097224 */ /* 0x000fe400078e02ff */
[----:B------:R-:W-:Y:S02]  /*0250*/  IMAD.MOV.U32 R6, RZ, RZ, R8 ;  /* 0x000000ffff067224 */ /* 0x000fe400078e0008 */
[----:B------:R-:W-:-:S06]  /*0260*/  IMAD.HI.U32 R3, R3, R9, R2 ;  /* 0x0000000903037227 */ /* 0x000fcc00078e0002 */
[----:B------:R-:W-:-:S04]  /*0270*/  IMAD.HI.U32 R3, R3, R6, RZ ;  /* 0x0000000603037227 */ /* 0x000fc800078e00ff */
[----:B------:R-:W-:-:S05]  /*0280*/  IMAD R0, R3, R0, R6 ;  /* 0x0000000003007224 */ /* 0x000fca00078e0206 */
[----:B------:R-:W-:-:S13]  /*0290*/  ISETP.GT.U32.AND P1, PT, R7, R0, PT ;  /* 0x000000000700720c */ /* 0x000fda0003f24070 */
[----:B------:R-:W-:Y:S02]  /*02a0*/  @!P1 IMAD.IADD R0, R0, 0x1, -R7 ;  /* 0x0000000100009824 */ /* 0x000fe400078e0a07 */
[----:B------:R-:W-:Y:S01]  /*02b0*/  @!P1 VIADD R3, R3, 0x1 ;  /* 0x0000000103039836 */ /* 0x000fe20000000000 */
[----:B------:R-:W-:Y:S02]  /*02c0*/  ISETP.NE.AND P1, PT, R4, RZ, PT ;  /* 0x000000ff0400720c */ /* 0x000fe40003f25270 */
[----:B------:R-:W-:Y:S02]  /*02d0*/  ISETP.GE.U32.AND P0, PT, R0, R7, PT ;  /* 0x000000070000720c */ /* 0x000fe40003f06070 */
[----:B------:R-:W-:-:S04]  /*02e0*/  LOP3.LUT R0, R5, R4, RZ, 0x3c, !PT ;  /* 0x0000000405007212 */ /* 0x000fc800078e3cff */
[----:B------:R-:W-:Y:S01]  /*02f0*/  ISETP.GE.AND P2, PT, R0, RZ, PT ;  /* 0x000000ff0000720c */ /* 0x000fe20003f46270 */
[----:B------:R-:W-:-:S06]  /*0300*/  VIADD R0, R10, 0xff ;  /* 0x000000ff0a007836 */ /* 0x000fcc0000000000 */
[----:B------:R-:W-:-:S04]  /*0310*/  @P0 VIADD R3, R3, 0x1 ;  /* 0x0000000103030836 */ /* 0x000fc80000000000 */
[----:B------:R-:W-:Y:S01]  /*0320*/  IMAD.MOV.U32 R2, RZ, RZ, R3 ;  /* 0x000000ffff027224 */ /* 0x000fe200078e0003 */
[----:B------:R-:W-:-:S03]  /*0330*/  SHF.R.S32.HI R3, RZ, 0x1f, R0 ;  /* 0x0000001fff037819 */ /* 0x000fc60000011400 */
[----:B------:R-:W-:Y:S01]  /*0340*/  @!P2 IMAD.MOV R2, RZ, RZ, -R2 ;  /* 0x000000ffff02a224 */ /* 0x000fe200078e0a02 */
[----:B------:R-:W-:Y:S02]  /*0350*/  @!P1 LOP3.LUT R2, RZ, R4, RZ, 0x33, !PT ;  /* 0x00000004ff029212 */ /* 0x000fe400078e33ff */
[----:B------:R-:W-:-:S03]  /*0360*/  LEA.HI R3, R3, R0, RZ, 0x8 ;  /* 0x0000000003037211 */ /* 0x000fc600078f40ff */
[----:B------:R-:W-:Y:S02]  /*0370*/  IMAD.SHL.U32 R6, R2, 0x8, RZ ;  /* 0x0000000802067824 */ /* 0x000fe400078e00ff */
[----:B------:R-:W-:-:S03]  /*0380*/  IMAD.MOV R2, RZ, RZ, -R2 ;  /* 0x000000ffff027224 */ /* 0x000fc600078e0a02 */
[----:B------:R-:W-:Y:S01]  /*0390*/  LEA.HI.SX32 R3, R3, -R6, 0x18 ;  /* 0x8000000603037211 */ /* 0x000fe200078fc2ff */
[----:B------:R-:W-:-:S03]  /*03a0*/  IMAD R13, R4, R2, R5 ;  /* 0x00000002040d7224 */ /* 0x000fc600078e0205 */
[----:B------:R-:W-:-:S04]  /*03b0*/  VIMNMX R8, R3, 0x8, PT ;  /* 0x0000000803087848 */ /* 0x000fc80003fe0100 */
[-C--:B------:R-:W-:Y:S02]  /*03c0*/  IABS R7, R8.reuse ;  /* 0x0000000800077213 */ /* 0x080fe40000000000 */
[----:B------:R-:W-:Y:S02]  /*03d0*/  IABS R4, R8 ;  /* 0x0000000800047213 */ /* 0x000fe40000000000 */
[----:B------:R-:W0:Y:S01]  /*03e0*/  I2F.RP R0, R7 ;  /* 0x0000000700007306 */ /* 0x000e220000209400 */
[C---:B------:R-:W-:Y:S02]  /*03f0*/  R2UR UR5, R8.reuse ;  /* 0x00000000080572ca */ /* 0x040fe400000e0000 */
[----:B------:R-:W-:-:S11]  /*0400*/  R2UR UR6, R8 ;  /* 0x00000000080672ca */ /* 0x000fd600000e0000 */
[----:B------:R-:W-:Y:S01]  /*0410*/  UISETP.NE.AND UP0, UPT, UR5, URZ, UPT ;  /* 0x0000003f0500728c */ /* 0x000fe2000bf05270 */
[----:B0-----:R-:W0:Y:S02]  /*0420*/  MUFU.RCP R0, R0 ;  /* 0x0000000000007308 */ /* 0x001e240000001000 */
[----:B0-----:R-:W-:Y:S02]  /*0430*/  VIADD R3, R0, 0xffffffe ;  /* 0x0ffffffe00037836 */ /* 0x001fe40000000000 */
[----:B------:R-:W-:-:S04]  /*0440*/  IMAD.MOV R0, RZ, RZ, -R4 ;  /* 0x000000ffff007224 */ /* 0x000fc800078e0a04 */
[----:B------:R-:W0:Y:S02]  /*0450*/  F2I.FTZ.U32.TRUNC.NTZ R3, R3 ;  /* 0x0000000300037305 */ /* 0x000e24000021f000 */
[----:B0-----:R-:W-:-:S04]  /*0460*/  IMAD.MOV R9, RZ, RZ, -R3 ;  /* 0x000000ffff097224 */ /* 0x001fc800078e0a03 */
[----:B------:R-:W-:Y:S01]  /*0470*/  IMAD.MOV.U32 R2, RZ, RZ, R9 ;  /* 0x000000ffff027224 */ /* 0x000fe200078e0009 */
[----:B------:R-:W-:-:S03]  /*0480*/  IABS R9, R13 ;  /* 0x0000000d00097213 */ /* 0x000fc60000000000 */
[----:B------:R-:W-:Y:S02]  /*0490*/  IMAD R5, R2, R7, RZ ;  /* 0x0000000702057224 */ /* 0x000fe400078e02ff */
[----:B------:R-:W-:-:S04]  /*04a0*/  IMAD.MOV.U32 R2, RZ, RZ, RZ ;  /* 0x000000ffff027224 */ /* 0x000fc800078e00ff */
[----:B------:R-:W-:Y:S01]  /*04b0*/  IMAD.HI.U32 R2, R3, R5, R2 ;  /* 0x0000000503027227 */ /* 0x000fe200078e0002 */
[----:B--2---:R-:W-:-:S05]  /*04c0*/  LOP3.LUT R3, R23, 0xff, RZ, 0xc0, !PT ;  /* 0x000000ff17037812 */ /* 0x004fca00078ec0ff */
[----:B------:R-:W-:-:S04]  /*04d0*/  IMAD.HI.U32 R2, R2, R9, RZ ;  /* 0x0000000902027227 */ /* 0x000fc800078e00ff */
[----:B------:R-:W-:-:S05]  /*04e0*/  IMAD R0, R2, R0, R9 ;  /* 0x0000000002007224 */ /* 0x000fca00078e0209 */
[----:B------:R-:W-:-:S13]  /*04f0*/  ISETP.GT.U32.AND P1, PT, R7, R0, PT ;  /* 0x000000000700720c */ /* 0x000fda0003f24070 */
[----:B------:R-:W-:Y:S02]  /*0500*/  @!P1 IMAD.IADD R0, R0, 0x1, -R7 ;  /* 0x0000000100009824 */ /* 0x000fe400078e0a07 */
[----:B------:R-:W-:-:S03]  /*0510*/  @!P1 VIADD R2, R2, 0x1 ;  /* 0x0000000102029836 */ /* 0x000fc60000000000 */
[----:B------:R-:W-:Y:S02]  /*0520*/  ISETP.GE.U32.AND P0, PT, R0, R7, PT ;  /* 0x000000070000720c */ /* 0x000fe40003f06070 */
[----:B------:R-:W-:Y:S01]  /*0530*/  LOP3.LUT R0, R13, R8, RZ, 0x3c, !PT ;  /* 0x000000080d007212 */ /* 0x000fe200078e3cff */
[----:B------:R-:W0:Y:S03]  /*0540*/  LDC R7, c[0x0][0x230] ;  /* 0x00008c00ff077b82 */ /* 0x000e260000000800 */
[----:B------:R-:W-:-:S07]  /*0550*/  ISETP.GE.AND P2, PT, R0, RZ, PT ;  /* 0x000000ff0000720c */ /* 0x000fce0003f46270 */
[----:B------:R-:W-:-:S06]  /*0560*/  @P0 VIADD R2, R2, 0x1 ;  /* 0x0000000102020836 */ /* 0x000fcc0000000000 */
[----:B------:R-:W-:-:S05]  /*0570*/  @!P2 IMAD.MOV R2, RZ, RZ, -R2 ;  /* 0x000000ffff02a224 */ /* 0x000fca00078e0a02 */
[----:B------:R-:W-:Y:S01]  /*0580*/  R2UR UR4, R2 ;  /* 0x00000000020472ca */ /* 0x000fe200000e0000 */
[----:B0-----:R-:W-:-:S05]  /*0590*/  VIADD R7, R7, 0x1f ;  /* 0x0000001f07077836 */ /* 0x001fca0000000000 */
[----:B------:R-:W-:-:S03]  /*05a0*/  ISETP.GE.AND P0, PT, R7, 0x20, PT ;  /* 0x000000200700780c */ /* 0x000fc60003f06270 */
[----:B------:R-:W-:-:S04]  /*05b0*/  @!UP0 ULOP3.LUT UR4, URZ, UR6, URZ, 0x33, !UPT ;  /* 0x000000063f048292 */ /* 0x000fc8000f8e333f */
[----:B------:R-:W-:Y:S02]  /*05c0*/  UIADD3 UR5, -UR4, URZ, URZ ;  /* 0x0000003f04057290 */ /* 0x000fe4000fffe13f */
[----:B------:R-:W-:-:S04]  /*05d0*/  USHF.L.U32 UR13, UR4, 0x7, URZ ;  /* 0x00000007040d7899 */ /* 0x000fc8000800063f */
[----:B------:R-:W-:Y:S01]  /*05e0*/  IMAD R0, R8, UR5, R13 ;  /* 0x0000000508007c24 */ /* 0x000fe2000f8e020d */
[----:B------:R-:W-:Y:S01]  /*05f0*/  UMOV UR5, 0x400 ;  /* 0x0000040000057882 */ /* 0x000fe20000000000 */
[----:B------:R-:W-:Y:S01]  /*0600*/  CS2R R12, SRZ ;  /* 0x00000000000c7805 */ /* 0x000fe2000001ff00 */
[----:B---3--:R-:W-:Y:S01]  /*0610*/  ULEA UR12, UR12, UR5, 0x18 ;  /* 0x000000050c0c7291 */ /* 0x008fe2000f8ec03f */
[----:B------:R-:W-:Y:S01]  /*0620*/  IMAD.IADD R0, R6, 0x1, R0 ;  /* 0x0000000106007824 */ /* 0x000fe200078e0200 */
[----:B------:R-:W-:-:S03]  /*0630*/  LOP3.LUT R6, R23, 0x1ff, RZ, 0xc0, !PT ;  /* 0x000001ff17067812 */ /* 0x000fc600078ec0ff */
[----:B------:R-:W-:Y:S01]  /*0640*/  IMAD R112, R0, 0x100, R3 ;  /* 0x0000010000707824 */ /* 0x000fe200078e0203 */
[----:B------:R-:W-:-:S04]  /*0650*/  SHF.R.U32.HI R0, RZ, 0x8, R23 ;  /* 0x00000008ff007819 */ /* 0x000fc80000011617 */
[----:B------:R-:W-:Y:S01]  /*0660*/  SGXT.U32 R0, R0, 0x1 ;  /* 0x000000010000781a */ /* 0x000fe20000000000 */
[----:B------:R-:W-:Y:S06]  /*0670*/  @!P0 BRA `(.L_x_0) ;  /* 0x00000020001c8947 */ /* 0x000fec0003800000 */
[----:B------:R-:W-:Y:S02]  /*0680*/  IABS R24, R10 ;  /* 0x0000000a00187213 */ /* 0x000fe40000000000 */
[----:B------:R-:W-:Y:S02]  /*0690*/  CS2R R26, SRZ ;  /* 0x00000000001a7805 */ /* 0x000fe4000001ff00 */
[----:B------:R-:W-:Y:S02]  /*06a0*/  IABS R21, R11 ;  /* 0x0000000b00157213 */ /* 0x000fe40000000000 */
[----:B------:R-:W-:Y:S01]  /*06b0*/  CS2R R28, SRZ ;  /* 0x00000000001c7805 */ /* 0x000fe2000001ff00 */
[----:B------:R-:W0:Y:S01]  /*06c0*/  I2F.RP R9, R24 ;  /* 0x0000001800097306 */ /* 0x000e220000209400 */
[----:B------:R-:W-:Y:S02]  /*06d0*/  SHF.R.U32.HI R12, RZ, 0x5, R23 ;  /* 0x00000005ff0c7819 */ /* 0x000fe40000011617 */
[----:B------:R-:W-:-:S02]  /*06e0*/  CS2R R30, SRZ ;  /* 0x00000000001e7805 */ /* 0x000fc4000001ff00 */
[----:B------:R-:W-:Y:S02]  /*06f0*/  IABS R17, R112 ;  /* 0x0000007000117213 */ /* 0x000fe40000000000 */
[----:B------:R-:W-:Y:S02]  /*0700*/  CS2R R32, SRZ ;  /* 0x0000000000207805 */ /* 0x000fe4000001ff00 */
[----:B------:R-:W-:Y:S02]  /*0710*/  R2UR UR17, R12 ;  /* 0x000000000c1172ca */ /* 0x000fe400000e0000 */
[----:B------:R-:W-:Y:S02]  /*0720*/  CS2R R34, SRZ ;  /* 0x0000000000227805 */ /* 0x000fe4000001ff00 */
[----:B------:R-:W-:Y:S01]  /*0730*/  ISETP.GE.AND P2, PT, R112, RZ, PT ;  /* 0x000000ff7000720c */ /* 0x000fe20003f46270 */
[----:B------:R-:W1:Y:S01]  /*0740*/  I2F.RP R8, R21 ;  /* 0x0000001500087306 */ /* 0x000e620000209400 */
[----:B------:R-:W-:-:S02]  /*0750*/  LOP3.LUT R108, R23, 0x1f, RZ, 0xc0, !PT ;  /* 0x0000001f176c7812 */ /* 0x000fc400078ec0ff */
[----:B------:R-:W-:Y:S02]  /*0760*/  CS2R R36, SRZ ;  /* 0x0000000000247805 */ /* 0x000fe4000001ff00 */
[C---:B------:R-:W-:Y:S02]  /*0770*/  LOP3.LUT R114, R0.reuse, 0x1e, RZ, 0xfc, !PT ;  /* 0x0000001e00727812 */ /* 0x040fe400078efcff */
[----:B------:R-:W-:Y:S02]  /*0780*/  CS2R R38, SRZ ;  /* 0x0000000000267805 */ /* 0x000fe4000001ff00 */
[C---:B------:R-:W-:Y:S02]  /*0790*/  LOP3.LUT R118, R0.reuse, 0x18, RZ, 0xfc, !PT ;  /* 0x0000001800767812 */ /* 0x040fe400078efcff */
[----:B------:R-:W-:Y:S02]  /*07a0*/  CS2R R40, SRZ ;  /* 0x0000000000287805 */ /* 0x000fe4000001ff00 */
[C---:B------:R-:W-:Y:S01]  /*07b0*/  LOP3.LUT R122, R0.reuse, 0x12, RZ, 0xfc, !PT ;  /* 0x00000012007a7812 */ /* 0x040fe200078efcff */
[----:B0-----:R-:W0:Y:S01]  /*07c0*/  MUFU.RCP R9, R9 ;  /* 0x0000000900097308 */ /* 0x001e220000001000 */
[C---:B------:R-:W-:Y:S01]  /*07d0*/  LOP3.LUT R116, R0.reuse, 0x1a, RZ, 0xfc, !PT ;  /* 0x0000001a00747812 */ /* 0x040fe200078efcff */
[----:B------:R-:W-:Y:S01]  /*07e0*/  UIADD3 UR4, UR13, UR17, URZ ;  /* 0x000000110d047290 */ /* 0x000fe2000fffe03f */
[C---:B------:R-:W-:Y:S01]  /*07f0*/  LOP3.LUT R115, R0.reuse, 0x1c, RZ, 0xfc, !PT ;  /* 0x0000001c00737812 */ /* 0x040fe200078efcff */
[----:B------:R-:W-:Y:S01]  /*0800*/  ULOP3.LUT UR11, UR13, 0xf, UR17, 0xf8, !UPT ;  /* 0x0000000f0d0b7892 */ /* 0x000fe2000f8ef811 */
[C---:B------:R-:W-:Y:S01]  /*0810*/  LOP3.LUT R125, R0.reuse, 0xc, RZ, 0xfc, !PT ;  /* 0x0000000c007d7812 */ /* 0x040fe200078efcff */
[----:B------:R-:W-:Y:S01]  /*0820*/  UIADD3 UR5, UR4, 0x70, URZ ;  /* 0x0000007004057890 */ /* 0x000fe2000fffe03f */
[C---:B------:R-:W-:Y:S01]  /*0830*/  LOP3.LUT R120, R0.reuse, 0x14, RZ, 0xfc, !PT ;  /* 0x0000001400787812 */ /* 0x040fe200078efcff */
[----:B-1----:R-:W1:Y:S01]  /*0840*/  MUFU.RCP R8, R8 ;  /* 0x0000000800087308 */ /* 0x002e620000001000 */
[----:B------:R-:W-:Y:S01]  /*0850*/  UIADD3 UR7, UR4, 0x50, URZ ;  /* 0x0000005004077890 */ /* 0x000fe2000fffe03f */
[C---:B------:R-:W-:Y:S01]  /*0860*/  LOP3.LUT R119, R0.reuse, 0x16, RZ, 0xfc, !PT ;  /* 0x0000001600777812 */ /* 0x040fe200078efcff */
[----:B------:R-:W-:Y:S01]  /*0870*/  ULOP3.LUT UR6, UR11, 0x60, URZ, 0xfc, !UPT ;  /* 0x000000600b067892 */ /* 0x000fe2000f8efc3f */
[C---:B------:R-:W-:Y:S01]  /*0880*/  LOP3.LUT R124, R0.reuse, 0xe, RZ, 0xfc, !PT ;  /* 0x0000000e007c7812 */ /* 0x040fe200078efcff */
[----:B------:R-:W-:Y:S01]  /*0890*/  ULOP3.LUT UR8, UR11, 0x40, URZ, 0xfc, !UPT ;  /* 0x000000400b087892 */ /* 0x000fe2000f8efc3f */
[----:B------:R-:W-:Y:S01]  /*08a0*/  LOP3.LUT R123, R0, 0x10, RZ, 0xfc, !PT ;  /* 0x00000010007b7812 */ /* 0x000fe200078efcff */
[----:B------:R-:W-:Y:S01]  /*08b0*/  UIADD3 UR9, UR4, 0x30, URZ ;  /* 0x0000003004097890 */ /* 0x000fe2000fffe03f */
[----:B------:R-:W-:Y:S01]  /*08c0*/  CS2R R42, SRZ ;  /* 0x00000000002a7805 */ /* 0x000fe2000001ff00 */
[----:B0-----:R-:W-:Y:S01]  /*08d0*/  VIADD R4, R9, 0xffffffe ;  /* 0x0ffffffe09047836 */ /* 0x001fe20000000000 */
[----:B------:R-:W-:Y:S01]  /*08e0*/  ULOP3.LUT UR10, UR11, 0x20, URZ, 0xfc, !UPT ;  /* 0x000000200b0a7892 */ /* 0x000fe2000f8efc3f */
[----:B------:R-:W-:Y:S01]  /*08f0*/  CS2R R44, SRZ ;  /* 0x00000000002c7805 */ /* 0x000fe2000001ff00 */
[----:B------:R-:W-:Y:S01]  /*0900*/  UIADD3 UR4, UR4, 0x10, URZ ;  /* 0x0000001004047890 */ /* 0x000fe2000fffe03f */
[----:B------:R0:W2:Y:S01]  /*0910*/  F2I.FTZ.U32.TRUNC.NTZ R5, R4 ;  /* 0x0000000400057305 */ /* 0x0000a2000021f000 */
[----:B------:R-:W-:-:S02]  /*0920*/  CS2R R46, SRZ ;  /* 0x00000000002e7805 */ /* 0x000fc4000001ff00 */
[----:B------:R-:W-:Y:S02]  /*0930*/  CS2R R48, SRZ ;  /* 0x0000000000307805 */ /* 0x000fe4000001ff00 */
[----:B------:R-:W-:Y:S01]  /*0940*/  CS2R R50, SRZ ;  /* 0x0000000000327805 */ /* 0x000fe2000001ff00 */
[----:B-1----:R-:W-:Y:S01]  /*0950*/  VIADD R2, R8, 0xffffffe ;  /* 0x0ffffffe08027836 */ /* 0x002fe20000000000 */
[----:B------:R-:W-:Y:S02]  /*0960*/  CS2R R52, SRZ ;  /* 0x0000000000347805 */ /* 0x000fe4000001ff00 */
[----:B------:R-:W-:Y:S02]  /*0970*/  CS2R R54, SRZ ;  /* 0x0000000000367805 */ /* 0x000fe4000001ff00 */
[----:B------:R-:W-:Y:S01]  /*0980*/  CS2R R56, SRZ ;  /* 0x0000000000387805 */ /* 0x000fe2000001ff00 */
[----:B------:R1:W3:Y:S01]  /*0990*/  F2I.FTZ.U32.TRUNC.NTZ R3, R2 ;  /* 0x0000000200037305 */ /* 0x0002e2000021f000 */
[----:B0-----:R-:W-:Y:S01]  /*09a0*/  IMAD.MOV.U32 R4, RZ, RZ, RZ ;  /* 0x000000ffff047224 */ /* 0x001fe200078e00ff */
[----:B------:R-:W-:-:S02]  /*09b0*/  CS2R R58, SRZ ;  /* 0x00000000003a7805 */ /* 0x000fc4000001ff00 */
[----:B------:R-:W-:Y:S02]  /*09c0*/  CS2R R60, SRZ ;  /* 0x00000000003c7805 */ /* 0x000fe4000001ff00 */
[----:B------:R-:W-:Y:S02]  /*09d0*/  CS2R R62, SRZ ;  /* 0x00000000003e7805 */ /* 0x000fe4000001ff00 */
[----:B------:R-:W-:Y:S02]  /*09e0*/  CS2R R64, SRZ ;  /* 0x0000000000407805 */ /* 0x000fe4000001ff00 */
[----:B------:R-:W-:Y:S01]  /*09f0*/  CS2R R66, SRZ ;  /* 0x0000000000427805 */ /* 0x000fe2000001ff00 */
[----:B--2---:R-:W-:Y:S01]  /*0a00*/  IMAD.MOV R13, RZ, RZ, -R5 ;  /* 0x000000ffff0d7224 */ /* 0x004fe200078e0a05 */
[----:B------:R-:W-:Y:S01]  /*0a10*/  CS2R R68, SRZ ;  /* 0x0000000000447805 */ /* 0x000fe2000001ff00 */
[----:B-1----:R-:W-:Y:S01]  /*0a20*/  IMAD.MOV.U32 R2, RZ, RZ, RZ ;  /* 0x000000ffff027224 */ /* 0x002fe200078e00ff */
[----:B------:R-:W-:Y:S01]  /*0a30*/  CS2R R70, SRZ ;  /* 0x0000000000467805 */ /* 0x000fe2000001ff00 */
[----:B------:R-:W-:Y:S01]  /*0a40*/  IMAD R9, R13, R24, RZ ;  /* 0x000000180d097224 */ /* 0x000fe200078e02ff */
[----:B------:R-:W-:-:S02]  /*0a50*/  CS2R R72, SRZ ;  /* 0x0000000000487805 */ /* 0x000fc4000001ff00 */
[----:B------:R-:W-:Y:S02]  /*0a60*/  CS2R R74, SRZ ;  /* 0x00000000004a7805 */ /* 0x000fe4000001ff00 */
[----:B------:R-:W-:Y:S01]  /*0a70*/  CS2R R76, SRZ ;  /* 0x00000000004c7805 */ /* 0x000fe2000001ff00 */
[----:B---3--:R-:W-:Y:S01]  /*0a80*/  IMAD.MOV R8, RZ, RZ, -R3 ;  /* 0x000000ffff087224 */ /* 0x008fe200078e0a03 */
[----:B------:R-:W-:Y:S01]  /*0a90*/  CS2R R78, SRZ ;  /* 0x00000000004e7805 */ /* 0x000fe2000001ff00 */
[----:B------:R-:W-:Y:S01]  /*0aa0*/  IMAD.HI.U32 R4, R5, R9, R4 ;  /* 0x0000000905047227 */ /* 0x000fe200078e0004 */
[----:B------:R-:W-:Y:S02]  /*0ab0*/  CS2R R80, SRZ ;  /* 0x0000000000507805 */ /* 0x000fe4000001ff00 */
[----:B------:R-:W-:Y:S02]  /*0ac0*/  CS2R R82, SRZ ;  /* 0x0000000000527805 */ /* 0x000fe4000001ff00 */
[----:B------:R-:W-:Y:S01]  /*0ad0*/  CS2R R84, SRZ ;  /* 0x0000000000547805 */ /* 0x000fe2000001ff00 */
[----:B------:R-:W-:Y:S01]  /*0ae0*/  IMAD R5, R8, R21, RZ ;  /* 0x0000001508057224 */ /* 0x000fe200078e02ff */
[----:B------:R-:W-:Y:S01]  /*0af0*/  CS2R R86, SRZ ;  /* 0x0000000000567805 */ /* 0x000fe2000001ff00 */
[----:B------:R-:W-:Y:S01]  /*0b00*/  IMAD.U32 R8, RZ, RZ, UR5 ;  /* 0x00000005ff087e24 */ /* 0x000fe2000f8e00ff */
[----:B------:R-:W-:Y:S01]  /*0b10*/  ULDC UR16, c[0x0][0x230] ;  /* 0x00008c0000107ab9 */ /* 0x000fe20000000800 */
[----:B------:R-:W-:-:S03]  /*0b20*/  IMAD.HI.U32 R2, R3, R5, R2 ;  /* 0x0000000503027227 */ /* 0x000fc600078e0002 */
[----:B------:R-:W-:Y:S01]  /*0b30*/  IABS R8, R8 ;  /* 0x0000000800087213 */ /* 0x000fe20000000000 */
[----:B------:R-:W-:Y:S02]  /*0b40*/  IMAD.U32 R5, RZ, RZ, UR7 ;  /* 0x00000007ff057e24 */ /* 0x000fe4000f8e00ff */
[----:B------:R-:W-:-:S03]  /*0b50*/  IMAD.U32 R3, RZ, RZ, UR6 ;  /* 0x00000006ff037e24 */ /* 0x000fc6000f8e00ff */
[----:B------:R-:W-:Y:S01]  /*0b60*/  IABS R13, R5 ;  /* 0x00000005000d7213 */ /* 0x000fe20000000000 */
[----:B------:R-:W-:Y:S01]  /*0b70*/  IMAD.HI.U32 R5, R4, R17, RZ ;  /* 0x0000001104057227 */ /* 0x000fe200078e00ff */
[----:B------:R-:W-:-:S03]  /*0b80*/  IABS R9, R3 ;  /* 0x0000000300097213 */ /* 0x000fc60000000000 */
[----:B------:R-:W-:-:S04]  /*0b90*/  IMAD.HI.U32 R3, R2, R8, RZ ;  /* 0x0000000802037227 */ /* 0x000fc800078e00ff */
[----:B------:R-:W-:Y:S02]  /*0ba0*/  IMAD.MOV R14, RZ, RZ, -R5 ;  /* 0x000000ffff0e7224 */ /* 0x000fe400078e0a05 */
[----:B------:R-:W-:Y:S02]  /*0bb0*/  IMAD.MOV R5, RZ, RZ, -R3 ;  /* 0x000000ffff057224 */ /* 0x000fe400078e0a03 */
[----:B------:R-:W-:-:S04]  /*0bc0*/  IMAD.HI.U32 R3, R2, R13, RZ ;  /* 0x0000000d02037227 */ /* 0x000fc800078e00ff */
[----:B------:R-:W-:Y:S02]  /*0bd0*/  IMAD R17, R24, R14, R17 ;  /* 0x0000000e18117224 */ /* 0x000fe400078e0211 */
[----:B------:R-:W-:Y:S02]  /*0be0*/  IMAD.MOV R14, RZ, RZ, -R3 ;  /* 0x000000ffff0e7224 */ /* 0x000fe400078e0a03 */
[----:B------:R-:W-:Y:S01]  /*0bf0*/  IMAD.HI.U32 R4, R2, R9, RZ ;  /* 0x0000000902047227 */ /* 0x000fe200078e00ff */
[----:B------:R-:W-:-:S03]  /*0c00*/  ISETP.GT.U32.AND P0, PT, R24, R17, PT ;  /* 0x000000111800720c */ /* 0x000fc60003f04070 */
[----:B------:R-:W-:Y:S02]  /*0c10*/  IMAD.U32 R3, RZ, RZ, UR11 ;  /* 0x0000000bff037e24 */ /* 0x000fe4000f8e00ff */
[----:B------:R-:W-:Y:S02]  /*0c20*/  IMAD.MOV R12, RZ, RZ, -R4 ;  /* 0x000000ffff0c7224 */ /* 0x000fe400078e0a04 */
[C---:B------:R-:W-:Y:S01]  /*0c30*/  IMAD R4, R21.reuse, R5, R8 ;  /* 0x0000000515047224 */ /* 0x040fe200078e0208 */
[----:B------:R-:W-:Y:S01]  /*0c40*/  IABS R22, R3 ;  /* 0x0000000300167213 */ /* 0x000fe20000000000 */
[----:B------:R-:W-:Y:S02]  /*0c50*/  IMAD.U32 R3, RZ, RZ, UR8 ;  /* 0x00000008ff037e24 */ /* 0x000fe4000f8e00ff */
[----:B------:R-:W-:Y:S02]  /*0c60*/  IMAD R8, R21, R12, R9 ;  /* 0x0000000c15087224 */ /* 0x000fe400078e0209 */
[----:B------:R-:W-:-:S02]  /*0c70*/  IMAD.U32 R5, RZ, RZ, UR9 ;  /* 0x00000009ff057e24 */ /* 0x000fc4000f8e00ff */
[C---:B------:R-:W-:Y:S01]  /*0c80*/  IMAD R9, R21.reuse, R14, R13 ;  /* 0x0000000e15097224 */ /* 0x040fe200078e020d */
[----:B------:R-:W-:Y:S01]  /*0c90*/  IABS R14, R3 ;  /* 0x00000003000e7213 */ /* 0x000fe20000000000 */
[----:B------:R-:W-:Y:S01]  /*0ca0*/  IMAD.U32 R12, RZ, RZ, UR10 ;  /* 0x0000000aff0c7e24 */ /* 0x000fe2000f8e00ff */
[----:B------:R-:W-:Y:S01]  /*0cb0*/  IABS R15, R5 ;  /* 0x00000005000f7213 */ /* 0x000fe20000000000 */
[----:B------:R-:W-:Y:S01]  /*0cc0*/  IMAD.U32 R13, RZ, RZ, UR4 ;  /* 0x00000004ff0d7e24 */ /* 0x000fe2000f8e00ff */
[C---:B------:R-:W-:Y:S01]  /*0cd0*/  ISETP.GT.U32.AND P6, PT, R21.reuse, R8, PT ;  /* 0x000000081500720c */ /* 0x040fe20003fc4070 */
[C---:B------:R-:W-:Y:S01]  /*0ce0*/  IMAD.HI.U32 R3, R2.reuse, R14, RZ ;  /* 0x0000000e02037227 */ /* 0x040fe200078e00ff */
[----:B------:R-:W-:Y:S02]  /*0cf0*/  IABS R18, R12 ;  /* 0x0000000c00127213 */ /* 0x000fe40000000000 */
[----:B------:R-:W-:Y:S01]  /*0d00*/  IABS R19, R13 ;  /* 0x0000000d00137213 */ /* 0x000fe20000000000 */
[----:B------:R-:W-:Y:S01]  /*0d10*/  IMAD.HI.U32 R5, R2, R15, RZ ;  /* 0x0000000f02057227 */ /* 0x000fe200078e00ff */
[----:B------:R-:W-:-:S03]  /*0d20*/  ISETP.GT.U32.AND P5, PT, R21, R9, PT ;  /* 0x000000091500720c */ /* 0x000fc60003fa4070 */
[----:B------:R-:W-:Y:S01]  /*0d30*/  @!P0 IMAD.IADD R17, R17, 0x1, -R24 ;  /* 0x0000000111118824 */ /* 0x000fe200078e0a18 */
[----:B------:R-:W-:Y:S01]  /*0d40*/  ISETP.GT.U32.AND P0, PT, R21, R4, PT ;  /* 0x000000041500720c */ /* 0x000fe20003f04070 */
[----:B------:R-:W-:-:S03]  /*0d50*/  IMAD.HI.U32 R12, R2, R18, RZ ;  /* 0x00000012020c7227 */ /* 0x000fc600078e00ff */
[----:B------:R-:W-:Y:S01]  /*0d60*/  ISETP.GT.U32.AND P1, PT, R24, R17, PT ;  /* 0x000000111800720c */ /* 0x000fe20003f24070 */
[----:B------:R-:W-:-:S04]  /*0d70*/  IMAD.HI.U32 R13, R2, R19, RZ ;  /* 0x00000013020d7227 */ /* 0x000fc800078e00ff */
[----:B------:R-:W-:Y:S02]  /*0d80*/  IMAD.MOV R3, RZ, RZ, -R3 ;  /* 0x000000ffff037224 */ /* 0x000fe400078e0a03 */
[----:B------:R-:W-:Y:S02]  /*0d90*/  IMAD.MOV R16, RZ, RZ, -R5 ;  /* 0x000000ffff107224 */ /* 0x000fe400078e0a05 */
[----:B------:R-:W-:Y:S02]  /*0da0*/  IMAD.MOV R5, RZ, RZ, -R12 ;  /* 0x000000ffff057224 */ /* 0x000fe400078e0a0c */
[----:B------:R-:W-:Y:S02]  /*0db0*/  IMAD.MOV R20, RZ, RZ, -R13 ;  /* 0x000000ffff147224 */ /* 0x000fe400078e0a0d */
[----:B------:R-:W-:Y:S01]  /*0dc0*/  IMAD R12, R21, R3, R14 ;  /* 0x00000003150c7224 */ /* 0x000fe200078e020e */
[----:B------:R-:W-:Y:S01]  /*0dd0*/  LOP3.LUT R3, R23, 0xc0, RZ, 0xc0, !PT ;  /* 0x000000c017037812 */ /* 0x000fe200078ec0ff */
[----:B------:R-:W-:-:S02]  /*0de0*/  IMAD R13, R21, R16, R15 ;  /* 0x00000010150d7224 */ /* 0x000fc400078e020f */
[C---:B------:R-:W-:Y:S01]  /*0df0*/  IMAD R15, R21.reuse, R20, R19 ;  /* 0x00000014150f7224 */ /* 0x040fe200078e0213 */
[C---:B------:R-:W-:Y:S01]  /*0e00*/  ISETP.GT.U32.AND P4, PT, R21.reuse, R12, PT ;  /* 0x0000000c1500720c */ /* 0x040fe20003f84070 */
[----:B------:R-:W-:Y:S01]  /*0e10*/  IMAD.HI.U32 R2, R2, R22, RZ ;  /* 0x0000001602027227 */ /* 0x000fe200078e00ff */
[C---:B------:R-:W-:Y:S02]  /*0e20*/  ISETP.GT.U32.AND P3, PT, R21.reuse, R13, PT ;  /* 0x0000000d1500720c */ /* 0x040fe40003f64070 */
[----:B------:R-:W-:Y:S01]  /*0e30*/  SHF.R.U32.HI R19, RZ, 0x2, R3 ;  /* 0x00000002ff137819 */ /* 0x000fe20000011603 */
[----:B------:R-:W-:Y:S01]  /*0e40*/  @!P0 IMAD.IADD R4, R4, 0x1, -R21 ;  /* 0x0000000104048824 */ /* 0x000fe200078e0a15 */
[C---:B------:R-:W-:Y:S01]  /*0e50*/  ISETP.GT.U32.AND P0, PT, R21.reuse, R15, PT ;  /* 0x0000000f1500720c */ /* 0x040fe20003f04070 */
[----:B------:R-:W-:Y:S02]  /*0e60*/  IMAD.MOV R2, RZ, RZ, -R2 ;  /* 0x000000ffff027224 */ /* 0x000fe400078e0a02 */
[----:B------:R-:W-:-:S02]  /*0e70*/  IMAD R14, R21, R5, R18 ;  /* 0x00000005150e7224 */ /* 0x000fc400078e0212 */
[----:B------:R-:W-:Y:S02]  /*0e80*/  IMAD R16, R21, R2, R22 ;  /* 0x0000000215107224 */ /* 0x000fe400078e0216 */
[----:B------:R-:W-:Y:S01]  /*0e90*/  @!P1 IMAD.IADD R17, R17, 0x1, -R24 ;  /* 0x0000000111119824 */ /* 0x000fe200078e0a18 */
[C---:B------:R-:W-:Y:S01]  /*0ea0*/  ISETP.GT.U32.AND P1, PT, R21.reuse, R14, PT ;  /* 0x0000000e1500720c */ /* 0x040fe20003f24070 */
[--C-:B------:R-:W-:Y:S01]  /*0eb0*/  @!P6 IMAD.IADD R8, R8, 0x1, -R21.reuse ;  /* 0x000000010808e824 */ /* 0x100fe200078e0a15 */
[----:B------:R-:W-:Y:S01]  /*0ec0*/  ISETP.GT.U32.AND P6, PT, R21, R16, PT ;  /* 0x000000101500720c */ /* 0x000fe20003fc4070 */
[--C-:B------:R-:W-:Y:S01]  /*0ed0*/  @!P5 IMAD.IADD R9, R9, 0x1, -R21.reuse ;  /* 0x000000010909d824 */ /* 0x100fe200078e0a15 */
[C---:B------:R-:W-:Y:S01]  /*0ee0*/  ISETP.GT.U32.AND P5, PT, R21.reuse, R4, PT ;  /* 0x000000041500720c */ /* 0x040fe20003fa4070 */
[--C-:B------:R-:W-:Y:S01]  /*0ef0*/  @!P4 IMAD.IADD R12, R12, 0x1, -R21.reuse ;  /* 0x000000010c0cc824 */ /* 0x100fe200078e0a15 */
[----:B------:R-:W-:Y:S01]  /*0f00*/  ISETP.GT.U32.AND P4, PT, R21, R8, PT ;  /* 0x000000081500720c */ /* 0x000fe20003f84070 */
[--C-:B------:R-:W-:Y:S01]  /*0f10*/  @!P3 IMAD.IADD R13, R13, 0x1, -R21.reuse ;  /* 0x000000010d0db824 */ /* 0x100fe200078e0a15 */
[----:B------:R-:W-:Y:S01]  /*0f20*/  ISETP.GT.U32.AND P3, PT, R21, R9, PT ;  /* 0x000000091500720c */ /* 0x000fe20003f64070 */
[----:B------:R-:W-:Y:S01]  /*0f30*/  @!P0 IMAD.IADD R15, R15, 0x1, -R21 ;  /* 0x000000010f0f8824 */ /* 0x000fe200078e0a15 */
[----:B------:R-:W-:Y:S01]  /*0f40*/  ISETP.GT.U32.AND P0, PT, R21, R12, PT ;  /* 0x0000000c1500720c */ /* 0x000fe20003f04070 */
[----:B------:R-:W-:Y:S01]  /*0f50*/  IMAD.SHL.U32 R2, R23, 0x2, RZ ;  /* 0x0000000217027824 */ /* 0x000fe200078e00ff */
[----:B------:R-:W-:Y:S01]  /*0f60*/  CS2R R24, SRZ ;  /* 0x0000000000187805 */ /* 0x000fe2000001ff00 */
[----:B------:R-:W-:-:S02]  /*0f70*/  IMAD.SHL.U32 R18, R6, 0x2, RZ ;  /* 0x0000000206127824 */ /* 0x000fc400078e00ff */
[--C-:B------:R-:W-:Y:S01]  /*0f80*/  @!P1 IMAD.IADD R14, R14, 0x1, -R21.reuse ;  /* 0x000000010e0e9824 */ /* 0x100fe200078e0a15 */
[----:B------:R-:W-:Y:S01]  /*0f90*/  LOP3.LUT R6, R2, 0x7e, RZ, 0xc0, !PT ;  /* 0x0000007e02067812 */ /* 0x000fe200078ec0ff */
[--C-:B------:R-:W-:Y:S01]  /*0fa0*/  @!P6 IMAD.IADD R16, R16, 0x1, -R21.reuse ;  /* 0x000000011010e824 */ /* 0x100fe200078e0a15 */
[----:B------:R-:W-:Y:S01]  /*0fb0*/  LOP3.LUT P1, RZ, R23, 0x100, RZ, 0xc0, !PT ;  /* 0x0000010017ff7812 */ /* 0x000fe2000782c0ff */
[--C-:B------:R-:W-:Y:S01]  /*0fc0*/  @!P5 IMAD.IADD R4, R4, 0x1, -R21.reuse ;  /* 0x000000010404d824 */ /* 0x100fe200078e0a15 */
[----:B------:R-:W-:Y:S01]  /*0fd0*/  ISETP.GT.U32.AND P5, PT, R21, R13, PT ;  /* 0x0000000d1500720c */ /* 0x000fe20003fa4070 */
[----:B------:R-:W-:Y:S01]  /*0fe0*/  IMAD R6, R3, 0x40, R6 ;  /* 0x0000004003067824 */ /* 0x000fe200078e0206 */
[----:B------:R-:W-:Y:S01]  /*0ff0*/  SEL R3, RZ, 0x90, !P1 ;  /* 0x00000090ff037807 */ /* 0x000fe20004800000 */
[--C-:B------:R-:W-:Y:S01]  /*1000*/  @!P3 IMAD.IADD R9, R9, 0x1, -R21.reuse ;  /* 0x000000010909b824 */ /* 0x100fe200078e0a15 */
[----:B------:R-:W-:Y:S01]  /*1010*/  ISETP.NE.AND P1, PT, R10, RZ, PT ;  /* 0x000000ff0a00720c */ /* 0x000fe20003f25270 */
[----:B------:R-:W-:Y:S01]  /*1020*/  @!P0 IMAD.IADD R12, R12, 0x1, -R21 ;  /* 0x000000010c0c8824 */ /* 0x000fe200078e0a15 */
[C---:B------:R-:W-:Y:S01]  /*1030*/  ISETP.GT.U32.AND P6, PT, R21.reuse, R15, PT ;  /* 0x0000000f1500720c */ /* 0x040fe20003fc4070 */
[----:B------:R-:W-:Y:S01]  /*1040*/  @!P2 IMAD.MOV R17, RZ, RZ, -R17 ;  /* 0x000000ffff11a224 */ /* 0x000fe200078e0a11 */
[----:B------:R-:W-:Y:S01]  /*1050*/  ISETP.GT.U32.AND P3, PT, R21, R16, PT ;  /* 0x000000101500720c */ /* 0x000fe20003f64070 */
[--C-:B------:R-:W-:Y:S01]  /*1060*/  @!P4 IMAD.IADD R8, R8, 0x1, -R21.reuse ;  /* 0x000000010808c824 */ /* 0x100fe200078e0a15 */
[----:B------:R-:W-:Y:S01]  /*1070*/  ISETP.LE.AND P0, PT, RZ, UR5, PT ;  /* 0x00000005ff007c0c */ /* 0x000fe2000bf03270 */
[----:B------:R-:W-:Y:S01]  /*1080*/  UMOV UR5, URZ ;  /* 0x0000003f00057c82 */ /* 0x000fe20008000000 */
[----:B------:R-:W-:Y:S01]  /*1090*/  ISETP.LE.AND P2, PT, RZ, UR6, PT ;  /* 0x00000006ff007c0c */ /* 0x000fe2000bf43270 */
[----:B------:R-:W-:Y:S01]  /*10a0*/  @!P5 IMAD.IADD R13, R13, 0x1, -R21 ;  /* 0x000000010d0dd824 */ /* 0x000fe200078e0a15 */
[----:B------:R-:W-:-:S02]  /*10b0*/  ISETP.GT.U32.AND P4, PT, R21, R14, PT ;  /* 0x0000000e1500720c */ /* 0x000fc40003f84070 */
[----:B------:R-:W-:Y:S02]  /*10c0*/  SHF.R.S32.HI R2, RZ, 0x1f, R7 ;  /* 0x0000001fff027819 */ /* 0x000fe40000011407 */
[----:B------:R-:W-:Y:S01]  /*10d0*/  LOP3.LUT R3, R6, R3, RZ, 0x3c, !PT ;  /* 0x0000000306037212 */ /* 0x000fe200078e3cff */
[--C-:B------:R-:W-:Y:S01]  /*10e0*/  @!P6 IMAD.IADD R15, R15, 0x1, -R21.reuse ;  /* 0x000000010f0fe824 */ /* 0x100fe200078e0a15 */
[----:B------:R-:W0:Y:S01]  /*10f0*/  LDC R6, c[0x0][0x240] ;  /* 0x00009000ff067b82 */ /* 0x000e220000000800 */
[----:B------:R-:W-:Y:S01]  /*1100*/  LEA.HI R5, R2, R7, RZ, 0x5 ;  /* 0x0000000702057211 */ /* 0x000fe200078f28ff */
[--C-:B------:R-:W-:Y:S01]  /*1110*/  @!P3 IMAD.IADD R16, R16, 0x1, -R21.reuse ;  /* 0x000000011010b824 */ /* 0x100fe200078e0a15 */
[----:B------:R-:W-:Y:S01]  /*1120*/  @!P1 LOP3.LUT R17, RZ, R10, RZ, 0x33, !PT ;  /* 0x0000000aff119212 */ /* 0x000fe200078e33ff */
[----:B------:R-:W-:Y:S01]  /*1130*/  @!P0 IMAD.MOV R4, RZ, RZ, -R4 ;  /* 0x000000ffff048224 */ /* 0x000fe200078e0a04 */
[----:B------:R-:W-:Y:S01]  /*1140*/  ISETP.NE.AND P1, PT, R11, RZ, PT ;  /* 0x000000ff0b00720c */ /* 0x000fe20003f25270 */
[----:B------:R-:W-:Y:S01]  /*1150*/  @!P2 IMAD.MOV R8, RZ, RZ, -R8 ;  /* 0x000000ffff08a224 */ /* 0x000fe200078e0a08 */
[----:B------:R-:W-:Y:S01]  /*1160*/  LOP3.LUT R7, RZ, R11, RZ, 0x33, !PT ;  /* 0x0000000bff077212 */ /* 0x000fe200078e33ff */
[----:B------:R-:W-:Y:S01]  /*1170*/  @!P4 IMAD.IADD R14, R14, 0x1, -R21 ;  /* 0x000000010e0ec824 */ /* 0x000fe200078e0a15 */
[----:B------:R-:W-:Y:S01]  /*1180*/  ISETP.LE.AND P3, PT, RZ, UR7, PT ;  /* 0x00000007ff007c0c */ /* 0x000fe2000bf63270 */
[----:B------:R-:W1:Y:S01]  /*1190*/  LDC.64 R10, c[0x0][0x218] ;  /* 0x00008600ff0a7b82 */ /* 0x000e620000000a00 */
[----:B------:R-:W-:Y:S01]  /*11a0*/  ISETP.LE.AND P6, PT, RZ, UR8, PT ;  /* 0x00000008ff007c0c */ /* 0x000fe2000bfc3270 */
[----:B------:R-:W-:Y:S01]  /*11b0*/  ULDC.64 UR6, c[0x0][0x210] ;  /* 0x0000840000067ab9 */ /* 0x000fe20000000a00 */
[----:B------:R-:W-:-:S02]  /*11c0*/  ISETP.LE.AND P5, PT, RZ, UR9, PT ;  /* 0x00000009ff007c0c */ /* 0x000fc4000bfa3270 */
[----:B------:R-:W-:Y:S01]  /*11d0*/  ISETP.LE.AND P0, PT, RZ, UR10, PT ;  /* 0x0000000aff007c0c */ /* 0x000fe2000bf03270 */
[----:B------:R-:W-:Y:S01]  /*11e0*/  UMOV UR10, 0xfffffffe ;  /* 0xfffffffe000a7882 */ /* 0x000fe20000000000 */
[----:B------:R-:W-:Y:S01]  /*11f0*/  ISETP.LE.AND P2, PT, RZ, UR4, PT ;  /* 0x00000004ff007c0c */ /* 0x000fe2000bf43270 */
[----:B------:R-:W-:Y:S01]  /*1200*/  ULDC UR4, c[0x0][0x234] ;  /* 0x00008d0000047ab9 */ /* 0x000fe20000000800 */
[----:B------:R-:W-:Y:S01]  /*1210*/  ISETP.LE.AND P4, PT, RZ, UR11, PT ;  /* 0x0000000bff007c0c */ /* 0x000fe2000bf83270 */
[----:B------:R-:W-:Y:S01]  /*1220*/  IMAD R17, R17, UR4, RZ ;  /* 0x0000000411117c24 */ /* 0x000fe2000f8e02ff */
[C---:B------:R-:W-:Y:S01]  /*1230*/  SEL R4, R7.reuse, R4, !P1 ;  /* 0x0000000407047207 */ /* 0x040fe20004800000 */
[----:B------:R-:W-:Y:S01]  /*1240*/  @!P3 IMAD.MOV R9, RZ, RZ, -R9 ;  /* 0x000000ffff09b224 */ /* 0x000fe200078e0a09 */
[C---:B------:R-:W-:Y:S01]  /*1250*/  SEL R8, R7.reuse, R8, !P1 ;  /* 0x0000000807087207 */ /* 0x040fe20004800000 */
[----:B------:R-:W-:Y:S01]  /*1260*/  @!P6 IMAD.MOV R12, RZ, RZ, -R12 ;  /* 0x000000ffff0ce224 */ /* 0x000fe200078e0a0c */
[----:B------:R-:W-:Y:S01]  /*1270*/  UIADD3 UR4, UR12, 0x4000, URZ ;  /* 0x000040000c047890 */ /* 0x000fe2000fffe03f */
[----:B------:R-:W-:Y:S01]  /*1280*/  @!P5 IMAD.MOV R13, RZ, RZ, -R13 ;  /* 0x000000ffff0dd224 */ /* 0x000fe200078e0a0d */
[C---:B------:R-:W-:Y:S01]  /*1290*/  SEL R9, R7.reuse, R9, !P1 ;  /* 0x0000000907097207 */ /* 0x040fe20004800000 */
[----:B------:R-:W-:Y:S01]  /*12a0*/  @!P0 IMAD.MOV R14, RZ, RZ, -R14 ;  /* 0x000000ffff0e8224 */ /* 0x000fe200078e0a0e */
[C---:B------:R-:W-:Y:S01]  /*12b0*/  SEL R12, R7.reuse, R12, !P1 ;  /* 0x0000000c070c7207 */ /* 0x040fe20004800000 */
[----:B------:R-:W-:Y:S01]  /*12c0*/  @!P2 IMAD.MOV R15, RZ, RZ, -R15 ;  /* 0x000000ffff0fa224 */ /* 0x000fe200078e0a0f */
[C---:B------:R-:W-:Y:S01]  /*12d0*/  SEL R13, R7.reuse, R13, !P1 ;  /* 0x0000000d070d7207 */ /* 0x040fe20004800000 */
[----:B------:R-:W-:Y:S01]  /*12e0*/  @!P4 IMAD.MOV R16, RZ, RZ, -R16 ;  /* 0x000000ffff10c224 */ /* 0x000fe200078e0a10 */
[C---:B------:R-:W-:Y:S01]  /*12f0*/  SEL R14, R7.reuse, R14, !P1 ;  /* 0x0000000e070e7207 */ /* 0x040fe20004800000 */
[-C--:B0-----:R-:W-:Y:S01]  /*1300*/  IMAD R4, R4, R6.reuse, RZ ;  /* 0x0000000604047224 */ /* 0x081fe200078e02ff */
[C---:B------:R-:W-:Y:S01]  /*1310*/  SEL R15, R7.reuse, R15, !P1 ;  /* 0x0000000f070f7207 */ /* 0x040fe20004800000 */
[----:B------:R-:W-:Y:S01]  /*1320*/  IMAD R8, R8, R6, RZ ;  /* 0x0000000608087224 */ /* 0x000fe200078e02ff */
[----:B------:R-:W-:Y:S01]  /*1330*/  SEL R7, R7, R16, !P1 ;  /* 0x0000001007077207 */ /* 0x000fe20004800000 */
[----:B------:R-:W-:Y:S01]  /*1340*/  IMAD R9, R9, R6, RZ ;  /* 0x0000000609097224 */ /* 0x000fe200078e02ff */
[----:B-1----:R-:W-:Y:S01]  /*1350*/  LEA R107, P6, R4, R10, 0x1 ;  /* 0x0000000a046b7211 */ /* 0x002fe200078c08ff */
[----:B------:R-:W-:Y:S01]  /*1360*/  IMAD R12, R12, R6, RZ ;  /* 0x000000060c0c7224 */ /* 0x000fe200078e02ff */
[----:B------:R-:W-:Y:S01]  /*1370*/  LEA R102, P1, R8, R10, 0x1 ;  /* 0x0000000a08667211 */ /* 0x000fe200078208ff */
[----:B------:R-:W-:Y:S01]  /*1380*/  IMAD R13, R13, R6, RZ ;  /* 0x000000060d0d7224 */ /* 0x000fe200078e02ff */
[----:B------:R-:W-:Y:S01]  /*1390*/  LEA R100, P2, R9, R10, 0x1 ;  /* 0x0000000a09647211 */ /* 0x000fe200078408ff */
[-C--:B------:R-:W-:Y:S01]  /*13a0*/  IMAD R14, R14, R6.reuse, RZ ;  /* 0x000000060e0e7224 */ /* 0x080fe200078e02ff */
[-C--:B------:R-:W-:Y:S01]  /*13b0*/  LEA.HI.X.SX32 R104, R4, R11.reuse, 0x1, P6 ;  /* 0x0000000b04687211 */ /* 0x080fe200030f0eff */
[-C--:B------:R-:W-:Y:S01]  /*13c0*/  IMAD R15, R15, R6.reuse, RZ ;  /* 0x000000060f0f7224 */ /* 0x080fe200078e02ff */
[----:B------:R-:W-:Y:S01]  /*13d0*/  LEA.HI.X.SX32 R103, R8, R11, 0x1, P1 ;  /* 0x0000000b08677211 */ /* 0x000fe200008f0eff */
[----:B------:R-:W-:Y:S01]  /*13e0*/  IMAD R7, R7, R6, RZ ;  /* 0x0000000607077224 */ /* 0x000fe200078e02ff */
[-C--:B------:R-:W-:Y:S01]  /*13f0*/  LEA R98, P3, R12, R10.reuse, 0x1 ;  /* 0x0000000a0c627211 */ /* 0x080fe200078608ff */
[----:B------:R-:W-:Y:S01]  /*1400*/  USHF.R.U32.HI UR4, URZ, 0x4, UR4 ;  /* 0x000000043f047899 */ /* 0x000fe20008011604 */
[-C--:B------:R-:W-:Y:S01]  /*1410*/  LEA R96, P4, R13, R10.reuse, 0x1 ;  /* 0x0000000a0d607211 */ /* 0x080fe200078808ff */
[----:B------:R-:W-:Y:S01]  /*1420*/  UMOV UR11, 0x7fffffdf ;  /* 0x7fffffdf000b7882 */ /* 0x000fe20000000000 */
[-C--:B------:R-:W-:Y:S01]  /*1430*/  LEA R94, P5, R14, R10.reuse, 0x1 ;  /* 0x0000000a0e5e7211 */ /* 0x080fe200078a08ff */
[----:B------:R-:W-:Y:S01]  /*1440*/  USGXT.U32 UR4, UR4, 0xe ;  /* 0x0000000e0404789a */ /* 0x000fe20008000000 */
[----:B------:R-:W-:-:S02]  /*1450*/  LEA R93, P6, R15, R10, 0x1 ;  /* 0x0000000a0f5d7211 */ /* 0x000fc400078c08ff */
[----:B------:R-:W-:Y:S01]  /*1460*/  LEA R106, P1, R7, R10, 0x1 ;  /* 0x0000000a076a7211 */ /* 0x000fe200078208ff */
[----:B------:R-:W-:Y:S01]  /*1470*/  UIADD3.64 UR10, UR4, -UR10, URZ ;  /* 0x8000000a040a7297 */ /* 0x000fe2000fffe03f */
[-C--:B------:R-:W-:Y:S02]  /*1480*/  LEA.HI.X.SX32 R101, R9, R11.reuse, 0x1, P2 ;  /* 0x0000000b09657211 */ /* 0x080fe400010f0eff */
[-C--:B------:R-:W-:Y:S01]  /*1490*/  LEA.HI.X.SX32 R99, R12, R11.reuse, 0x1, P3 ;  /* 0x0000000b0c637211 */ /* 0x080fe200018f0eff */
[----:B------:R-:W0:Y:S01]  /*14a0*/  LDC R9, c[0x0][0x23c] ;  /* 0x00008f00ff097b82 */ /* 0x000e220000000800 */
[-C--:B------:R-:W-:Y:S02]  /*14b0*/  LEA.HI.X.SX32 R97, R13, R11.reuse, 0x1, P4 ;  /* 0x0000000b0d617211 */ /* 0x080fe400020f0eff */
[-C--:B------:R-:W-:Y:S02]  /*14c0*/  LEA.HI.X.SX32 R95, R14, R11.reuse, 0x1, P5 ;  /* 0x0000000b0e5f7211 */ /* 0x080fe400028f0eff */
[----:B------:R-:W-:-:S02]  /*14d0*/  LEA.HI.X.SX32 R92, R15, R11, 0x1, P6 ;  /* 0x0000000b0f5c7211 */ /* 0x000fc400030f0eff */
[----:B------:R-:W-:Y:S02]  /*14e0*/  LEA.HI.X.SX32 R7, R7, R11, 0x1, P1 ;  /* 0x0000000b07077211 */ /* 0x000fe400008f0eff */
[----:B------:R-:W1:Y:S01]  /*14f0*/  LDC R11, c[0x0][0x238] ;  /* 0x00008e00ff0b7b82 */ /* 0x000e620000000800 */
[C---:B------:R-:W-:Y:S02]  /*1500*/  LOP3.LUT R4, R0.reuse, 0x2, RZ, 0xfc, !PT ;  /* 0x0000000200047812 */ /* 0x040fe400078efcff */
[C---:B------:R-:W-:Y:S02]  /*1510*/  LOP3.LUT R6, R0.reuse, 0x4, RZ, 0xfc, !PT ;  /* 0x0000000400067812 */ /* 0x040fe400078efcff */
[C---:B------:R-:W-:Y:S02]  /*1520*/  LOP3.LUT R8, R0.reuse, 0x6, RZ, 0xfc, !PT ;  /* 0x0000000600087812 */ /* 0x040fe400078efcff */
[C---:B------:R-:W-:Y:S02]  /*1530*/  LOP3.LUT R10, R0.reuse, 0x8, RZ, 0xfc, !PT ;  /* 0x00000008000a7812 */ /* 0x040fe400078efcff */
[----:B------:R-:W-:-:S02]  /*1540*/  LOP3.LUT R12, R0, 0xa, RZ, 0xfc, !PT ;  /* 0x0000000a000c7812 */ /* 0x000fc400078efcff */
[----:B------:R-:W-:Y:S02]  /*1550*/  LEA R88, P0, R17, UR6, 0x1 ;  /* 0x0000000611587c11 */ /* 0x000fe4000f8008ff */
[----:B------:R-:W-:Y:S01]  /*1560*/  LOP3.LUT R2, R18, R19, RZ, 0x3c, !PT ;  /* 0x0000001312027212 */ /* 0x000fe200078e3cff */
[----:B0-----:R-:W-:Y:S01]  /*1570*/  IMAD.SHL.U32 R111, R9, 0x20, RZ ;  /* 0x00000020096f7824 */ /* 0x001fe200078e00ff */
[----:B------:R-:W-:Y:S01]  /*1580*/  LEA.HI.X.SX32 R89, R17, UR7, 0x1, P0 ;  /* 0x0000000711597c11 */ /* 0x000fe200080f0eff */
[----:B------:R-:W-:Y:S01]  /*1590*/  IMAD R110, R108, R9, RZ ;  /* 0x000000096c6e7224 */ /* 0x000fe200078e02ff */
[----:B------:R-:W-:Y:S01]  /*15a0*/  SHF.R.S32.HI R5, RZ, 0x5, R5 ;  /* 0x00000005ff057819 */ /* 0x000fe20000011405 */
[-C--:B-1----:R-:W-:Y:S02]  /*15b0*/  IMAD R9, R114, R11.reuse, RZ ;  /* 0x0000000b72097224 */ /* 0x082fe400078e02ff */
[-C--:B------:R-:W-:Y:S02]  /*15c0*/  IMAD R13, R0, R11.reuse, RZ ;  /* 0x0000000b000d7224 */ /* 0x080fe400078e02ff */
[----:B------:R-:W-:-:S02]  /*15d0*/  IMAD R9, R118, R11, RZ ;  /* 0x0000000b76097224 */ /* 0x000fc400078e02ff */
[-C--:B------:R-:W-:Y:S02]  /*15e0*/  IMAD R14, R115, R11.reuse, RZ ;  /* 0x0000000b730e7224 */ /* 0x080fe400078e02ff */
[-C--:B------:R-:W-:Y:S02]  /*15f0*/  IMAD R13, R116, R11.reuse, RZ ;  /* 0x0000000b740d7224 */ /* 0x080fe400078e02ff */
[-C--:B------:R-:W-:Y:S02]  /*1600*/  IMAD R9, R122, R11.reuse, RZ ;  /* 0x0000000b7a097224 */ /* 0x080fe400078e02ff */
[-C--:B------:R-:W-:Y:S02]  /*1610*/  IMAD R14, R119, R11.reuse, RZ ;  /* 0x0000000b770e7224 */ /* 0x080fe400078e02ff */
[-C--:B------:R-:W-:Y:S02]  /*1620*/  IMAD R13, R120, R11.reuse, RZ ;  /* 0x0000000b780d7224 */ /* 0x080fe400078e02ff */
[----:B------:R-:W-:-:S02]  /*1630*/  IMAD R9, R125, R11, RZ ;  /* 0x0000000b7d097224 */ /* 0x000fc400078e02ff */
[-C--:B------:R-:W-:Y:S01]  /*1640*/  IMAD R8, R8, R11.reuse, RZ ;  /* 0x0000000b08087224 */ /* 0x080fe200078e02ff */
[C---:B------:R-:W-:Y:S01]  /*1650*/  LOP3.LUT R8, R3.reuse, 0x20, RZ, 0x3c, !PT ;  /* 0x0000002003087812 */ /* 0x040fe200078e3cff */
[-C--:B------:R-:W-:Y:S01]  /*1660*/  IMAD R6, R6, R11.reuse, RZ ;  /* 0x0000000b06067224 */ /* 0x080fe200078e02ff */
[C---:B------:R-:W-:Y:S01]  /*1670*/  LOP3.LUT R6, R3.reuse, 0x40, RZ, 0x3c, !PT ;  /* 0x0000004003067812 */ /* 0x040fe200078e3cff */
[-C--:B------:R-:W-:Y:S01]  /*1680*/  IMAD R4, R4, R11.reuse, RZ ;  /* 0x0000000b04047224 */ /* 0x080fe200078e02ff */
[----:B------:R-:W-:Y:S01]  /*1690*/  LOP3.LUT R4, R3, 0x60, RZ, 0x3c, !PT ;  /* 0x0000006003047812 */ /* 0x000fe200078e3cff */
[-C--:B------:R-:W-:Y:S02]  /*16a0*/  IMAD R14, R123, R11.reuse, RZ ;  /* 0x0000000b7b0e7224 */ /* 0x080fe400078e02ff */
[-C--:B------:R-:W-:Y:S02]  /*16b0*/  IMAD R13, R124, R11.reuse, RZ ;  /* 0x0000000b7c0d7224 */ /* 0x080fe400078e02ff */
[----:B------:R-:W-:-:S02]  /*16c0*/  IMAD R12, R12, R11, RZ ;  /* 0x0000000b0c0c7224 */ /* 0x000fc400078e02ff */
[----:B------:R-:W-:-:S07]  /*16d0*/  IMAD R9, R10, R11, RZ ;  /* 0x0000000b0a097224 */ /* 0x000fce00078e02ff */
.L_x_1:
[----:B------:R-:W0:Y:S01]  /*16e0*/  LDC R8, c[0x0][0x238] ;  /* 0x00008e00ff087b82 */ /* 0x000e220000000800 */
[C---:B------:R-:W-:Y:S02]  /*16f0*/  ISETP.GE.AND P0, PT, R0.reuse, UR16, PT ;  /* 0x0000001000007c0c */ /* 0x040fe4000bf06270 */
[----:B------:R-:W-:Y:S02]  /*1700*/  PRMT R105, RZ, 0x7610, R105 ;  /* 0x00007610ff697816 */ /* 0x000fe40000000069 */
[C---:B------:R-:W-:Y:S02]  /*1710*/  LOP3.LUT R17, R0.reuse, 0x4, RZ, 0xfc, !PT ;  /* 0x0000000400117812 */ /* 0x040fe400078efcff */
[C---:B------:R-:W-:Y:S01]  /*1720*/  LOP3.LUT R12, R0.reuse, 0x2, RZ, 0xfc, !PT ;  /* 0x00000002000c7812 */ /* 0x040fe200078efcff */
[----:B------:R-:W1:Y:S01]  /*1730*/  LDC R21, c[0x0][0x238] ;  /* 0x00008e00ff157b82 */ /* 0x000e620000000800 */
[C---:B------:R-:W-:Y:S02]  /*1740*/  LOP3.LUT R13, R0.reuse, 0x8, RZ, 0xfc, !PT ;  /* 0x00000008000d7812 */ /* 0x040fe400078efcff */
[----:B------:R-:W-:-:S02]  /*1750*/  LOP3.LUT R20, R0, 0x8, RZ, 0xfc, !PT ;  /* 0x0000000800147812 */ /* 0x000fc400078efcff */
[C---:B------:R-:W-:Y:S02]  /*1760*/  LOP3.LUT R16, R0.reuse, 0x6, RZ, 0xfc, !PT ;  /* 0x0000000600107812 */ /* 0x040fe400078efcff */
[----:B------:R-:W-:Y:S01]  /*1770*/  PRMT R19, RZ, 0x7610, R19 ;  /* 0x00007610ff137816 */ /* 0x000fe20000000013 */
[----:B------:R-:W2:Y:S01]  /*1780*/  LDC R22, c[0x0][0x238] ;  /* 0x00008e00ff167b82 */ /* 0x000ea20000000800 */
[----:B0-----:R-:W-:Y:S01]  /*1790*/  IMAD R8, R0, R8, RZ ;  /* 0x0000000800087224 */ /* 0x001fe200078e02ff */
[----:B------:R-:W-:-:S06]  /*17a0*/  PRMT R15, RZ, 0x7610, R15 ;  /* 0x00007610ff0f7816 */ /* 0x000fcc000000000f */
[----:B------:R-:W0:Y:S01]  /*17b0*/  LDC R90, c[0x0][0x238] ;  /* 0x00008e00ff5a7b82 */ /* 0x000e220000000800 */
[----:B------:R-:W-:-:S05]  /*17c0*/  IMAD.WIDE R8, R8, 0x2, R88 ;  /* 0x0000000208087825 */ /* 0x000fca00078e0258 */
[----:B------:R3:W4:Y:S01]  /*17d0*/  @!P0 LDG.E.U16 R105, desc[UR14][R8.64] ;  /* 0x0000000e08698981 */ /* 0x000722000c1e1500 */
[----:B------:R-:W-:Y:S01]  /*17e0*/  ISETP.GE.AND P2, PT, R17, UR16, PT ;  /* 0x0000001011007c0c */ /* 0x000fe2000bf46270 */
[----:B-1----:R-:W-:Y:S01]  /*17f0*/  IMAD R20, R20, R21, RZ ;  /* 0x0000001514147224 */ /* 0x002fe200078e02ff */
[----:B------:R-:W1:Y:S01]  /*1800*/  LDC R17, c[0x0][0x238] ;  /* 0x00008e00ff117b82 */ /* 0x000e620000000800 */
[----:B------:R-:W-:Y:S02]  /*1810*/  ISETP.GE.AND P4, PT, R13, UR16, PT ;  /* 0x000000100d007c0c */ /* 0x000fe4000bf86270 */
[----:B------:R-:W-:Y:S02]  /*1820*/  ISETP.GE.AND P3, PT, R16, UR16, PT ;  /* 0x0000001010007c0c */ /* 0x000fe4000bf66270 */
[----:B------:R-:W-:Y:S02]  /*1830*/  LOP3.LUT R16, R0, 0x2, RZ, 0xfc, !PT ;  /* 0x0000000200107812 */ /* 0x000fe400078efcff */
[----:B------:R-:W-:Y:S01]  /*1840*/  ISETP.GE.AND P1, PT, R12, UR16, PT ;  /* 0x000000100c007c0c */ /* 0x000fe2000bf26270 */
[----:B------:R-:W5:Y:S01]  /*1850*/  LDC R13, c[0x0][0x238] ;  /* 0x00008e00ff0d7b82 */ /* 0x000f620000000800 */
[----:B------:R-:W-:-:S02]  /*1860*/  LOP3.LUT R12, R0, 0xa, RZ, 0xfc, !PT ;  /* 0x0000000a000c7812 */ /* 0x000fc400078efcff */
[----:B------:R-:W-:Y:S02]  /*1870*/  PRMT R11, RZ, 0x7610, R11 ;  /* 0x00007610ff0b7816 */ /* 0x000fe4000000000b */
[----:B------:R-:W-:Y:S02]  /*1880*/  ISETP.GE.AND P0, PT, R12, UR16, PT ;  /* 0x000000100c007c0c */ /* 0x000fe4000bf06270 */
[----:B------:R-:W-:Y:S01]  /*1890*/  LOP3.LUT R12, R0, 0x4, RZ, 0xfc, !PT ;  /* 0x00000004000c7812 */ /* 0x000fe200078efcff */
[----:B------:R-:W2:Y:S01]  /*18a0*/  LDC R21, c[0x0][0x238] ;  /* 0x00008e00ff157b82 */ /* 0x000ea20000000800 */
[----:B-1----:R-:W-:-:S07]  /*18b0*/  IMAD R16, R16, R17, RZ ;  /* 0x0000001110107224 */ /* 0x002fce00078e02ff */
[----:B------:R-:W1:Y:S01]  /*18c0*/  LDC R17, c[0x0][0x238] ;  /* 0x00008e00ff117b82 */ /* 0x000e620000000800 */
[----:B---3--:R-:W-:Y:S01]  /*18d0*/  IMAD.WIDE R8, R16, 0x2, R88 ;  /* 0x0000000210087825 */ /* 0x008fe200078e0258 */
[----:B------:R-:W-:-:S03]  /*18e0*/  LOP3.LUT R16, R0, 0x6, RZ, 0xfc, !PT ;  /* 0x0000000600107812 */ /* 0x000fc600078efcff */
[----:B-----5:R-:W-:Y:S01]  /*18f0*/  IMAD R12, R12, R13, RZ ;  /* 0x0000000d0c0c7224 */ /* 0x020fe200078e02ff */
[----:B------:R3:W5:Y:S03]  /*1900*/  @!P1 LDG.E.U16 R19, desc[UR14][R8.64] ;  /* 0x0000000e08139981 */ /* 0x000766000c1e1500 */
[----:B------:R-:W-:-:S05]  /*1910*/  IMAD.WIDE R12, R12, 0x2, R88 ;  /* 0x000000020c0c7825 */ /* 0x000fca00078e0258 */
[----:B------:R0:W5:Y:S01]  /*1920*/  @!P2 LDG.E.U16 R15, desc[UR14][R12.64] ;  /* 0x0000000e0c0fa981 */ /* 0x000162000c1e1500 */
[----:B---3--:R-:W-:Y:S01]  /*1930*/  IMAD.WIDE R8, R20, 0x2, R88 ;  /* 0x0000000214087825 */ /* 0x008fe200078e0258 */
[----:B------:R-:W-:-:S05]  /*1940*/  LOP3.LUT R20, R0, 0xa, RZ, 0xfc, !PT ;  /* 0x0000000a00147812 */ /* 0x000fca00078efcff */
[----:B--2---:R-:W-:Y:S02]  /*1950*/  IMAD R20, R20, R21, RZ ;  /* 0x0000001514147224 */ /* 0x004fe400078e02ff */
[----:B------:R-:W2:Y:S01]  /*1960*/  LDC R21, c[0x0][0x238] ;  /* 0x00008e00ff157b82 */ /* 0x000ea20000000800 */
[----:B------:R-:W-:Y:S01]  /*1970*/  PRMT R18, RZ, 0x7610, R18 ;  /* 0x00007610ff127816 */ /* 0x000fe20000000012 */
[----:B0-----:R-:W-:-:S04]  /*1980*/  IMAD.WIDE R12, R20, 0x2, R88 ;  /* 0x00000002140c7825 */ /* 0x001fc800078e0258 */
[----:B-1----:R-:W-:Y:S01]  /*1990*/  IMAD R16, R16, R17, RZ ;  /* 0x0000001110107224 */ /* 0x002fe200078e02ff */
[----:B------:R0:W3:Y:S01]  /*19a0*/  @!P0 LDG.E.U16 R18, desc[UR14][R12.64] ;  /* 0x0000000e0c128981 */ /* 0x0000e2000c1e1500 */
[----:B------:R-:W1:Y:S01]  /*19b0*/  LDC R20, c[0x0][0x238] ;  /* 0x00008e00ff147b82 */ /* 0x000e620000000800 */
[----:B------:R-:W-:Y:S01]  /*19c0*/  PRMT R6, RZ, 0x7610, R6 ;  /* 0x00007610ff067816 */ /* 0x000fe20000000006 */
[----:B------:R-:W-:-:S04]  /*19d0*/  IMAD.WIDE R16, R16, 0x2, R88 ;  /* 0x0000000210107825 */ /* 0x000fc800078e0258 */
[----:B------:R-:W-:Y:S01]  /*19e0*/  IMAD R22, R125, R22, RZ ;  /* 0x000000167d167224 */ /* 0x000fe200078e02ff */
[----:B------:R-:W3:Y:S04]  /*19f0*/  @!P3 LDG.E.U16 R11, desc[UR14][R16.64] ;  /* 0x0000000e100bb981 */ /* 0x000ee8000c1e1500 */
[----:B------:R1:W5:Y:S01]  /*1a00*/  @!P4 LDG.E.U16 R6, desc[UR14][R8.64] ;  /* 0x0000000e0806c981 */ /* 0x000362000c1e1500 */
[----:B--2---:R-:W-:-:S04]  /*1a10*/  IMAD R21, R124, R21, RZ ;  /* 0x000000157c157224 */ /* 0x004fc800078e02ff */
[--C-:B0-----:R-:W-:Y:S02]  /*1a20*/  IMAD.WIDE R12, R21, 0x2, R88.reuse ;  /* 0x00000002150c7825 */ /* 0x101fe400078e0258 */
[----:B------:R-:W0:Y:S02]  /*1a30*/  LDC R21, c[0x0][0x238] ;  /* 0x00008e00ff157b82 */ /* 0x000e240000000800 */
[----:B-1----:R-:W-:Y:S02]  /*1a40*/  IMAD R20, R123, R20, RZ ;  /* 0x000000147b147224 */ /* 0x002fe400078e02ff */
[----:B------:R-:W-:-:S04]  /*1a50*/  IMAD.WIDE R8, R22, 0x2, R88 ;  /* 0x0000000216087825 */ /* 0x000fc800078e0258 */
[----:B------:R-:W-:Y:S01]  /*1a60*/  IMAD.WIDE R16, R20, 0x2, R88 ;  /* 0x0000000214107825 */ /* 0x000fe200078e0258 */
[----:B------:R-:W1:Y:S08]  /*1a70*/  LDC R22, c[0x0][0x238] ;  /* 0x00008e00ff167b82 */ /* 0x000e700000000800 */
[----:B------:R-:W2:Y:S01]  /*1a80*/  LDC R20, c[0x0][0x238] ;  /* 0x00008e00ff147b82 */ /* 0x000ea20000000800 */
[----:B------:R-:W-:-:S02]  /*1a90*/  ISETP.GE.AND P1, PT, R125, UR16, PT ;  /* 0x000000107d007c0c */ /* 0x000fc4000bf26270 */
[----:B------:R-:W-:Y:S02]  /*1aa0*/  ISETP.GE.AND P3, PT, R123, UR16, PT ;  /* 0x000000107b007c0c */ /* 0x000fe4000bf66270 */
[----:B------:R-:W-:Y:S02]  /*1ab0*/  ISETP.GE.AND P2, PT, R124, UR16, PT ;  /* 0x000000107c007c0c */ /* 0x000fe4000bf46270 */
[C---:B------:R-:W-:Y:S02]  /*1ac0*/  ISETP.GE.AND P0, PT, R122.reuse, UR16, PT ;  /* 0x000000107a007c0c */ /* 0x040fe4000bf06270 */
[----:B------:R-:W-:Y:S02]  /*1ad0*/  PRMT R14, RZ, 0x7610, R14 ;  /* 0x00007610ff0e7816 */ /* 0x000fe4000000000e */
[----:B------:R-:W-:Y:S01]  /*1ae0*/  PRMT R4, RZ, 0x7610, R4 ;  /* 0x00007610ff047816 */ /* 0x000fe20000000004 */
[----:B0-----:R-:W-:Y:S01]  /*1af0*/  IMAD R21, R122, R21, RZ ;  /* 0x000000157a157224 */ /* 0x001fe200078e02ff */
[----:B------:R-:W-:-:S02]  /*1b00*/  PRMT R10, RZ, 0x7610, R10 ;  /* 0x00007610ff0a7816 */ /* 0x000fc4000000000a */
[----:B------:R-:W-:Y:S01]  /*1b10*/  ISETP.GE.AND P4, PT, R120, UR16, PT ;  /* 0x0000001078007c0c */ /* 0x000fe2000bf86270 */
[----:B------:R0:W3:Y:S01]  /*1b20*/  @!P1 LDG.E.U16 R14, desc[UR14][R8.64] ;  /* 0x0000000e080e9981 */ /* 0x0000e2000c1e1500 */
[----:B------:R-:W-:-:S03]  /*1b30*/  ISETP.GE.AND P1, PT, R119, UR16, PT ;  /* 0x0000001077007c0c */ /* 0x000fc6000bf26270 */
[----:B------:R0:W3:Y:S01]  /*1b40*/  @!P3 LDG.E.U16 R4, desc[UR14][R16.64] ;  /* 0x0000000e1004b981 */ /* 0x0000e2000c1e1500 */
[----:B-1----:R-:W-:Y:S02]  /*1b50*/  IMAD R22, R119, R22, RZ ;  /* 0x0000001677167224 */ /* 0x002fe400078e02ff */
[----:B--2---:R-:W-:Y:S01]  /*1b60*/  IMAD R20, R120, R20, RZ ;  /* 0x0000001478147224 */ /* 0x004fe200078e02ff */
[----:B------:R1:W2:Y:S01]  /*1b70*/  @!P2 LDG.E.U16 R10, desc[UR14][R12.64] ;  /* 0x0000000e0c0aa981 */ /* 0x0002a2000c1e1500 */
[----:B0-----:R-:W-:Y:S01]  /*1b80*/  IMAD.WIDE R8, R21, 0x2, R88 ;  /* 0x0000000215087825 */ /* 0x001fe200078e0258 */
[----:B------:R-:W-:-:S03]  /*1b90*/  PRMT R17, RZ, 0x7610, R17 ;  /* 0x00007610ff117816 */ /* 0x000fc60000000011 */
[----:B------:R-:W-:Y:S01]  /*1ba0*/  IMAD.WIDE R20, R20, 0x2, R88 ;  /* 0x0000000214147825 */ /* 0x000fe200078e0258 */
[----:B------:R-:W-:Y:S02]  /*1bb0*/  ISETP.GE.AND P2, PT, R118, UR16, PT ;  /* 0x0000001076007c0c */ /* 0x000fe4000bf46270 */
[----:B-1----:R-:W-:Y:S01]  /*1bc0*/  PRMT R13, RZ, 0x7610, R13 ;  /* 0x00007610ff0d7816 */ /* 0x002fe2000000000d */
[----:B------:R0:W2:Y:S01]  /*1bd0*/  @!P0 LDG.E.U16 R17, desc[UR14][R8.64] ;  /* 0x0000000e08118981 */ /* 0x0000a2000c1e1500 */
[----:B------:R-:W-:-:S04]  /*1be0*/  IMAD.WIDE R22, R22, 0x2, R88 ;  /* 0x0000000216167825 */ /* 0x000fc800078e0258 */
[----:B------:R-:W-:Y:S01]  /*1bf0*/  IMAD R90, R118, R90, RZ ;  /* 0x0000005a765a7224 */ /* 0x000fe200078e02ff */
[----:B------:R1:W2:Y:S01]  /*1c00*/  @!P4 LDG.E.U16 R13, desc[UR14][R20.64] ;  /* 0x0000000e140dc981 */ /* 0x0002a2000c1e1500 */
[----:B0-----:R-:W-:Y:S02]  /*1c10*/  PRMT R9, RZ, 0x7610, R9 ;  /* 0x00007610ff097816 */ /* 0x001fe40000000009 */
[----:B------:R-:W-:Y:S01]  /*1c20*/  IMAD.WIDE R90, R90, 0x2, R88 ;  /* 0x000000025a5a7825 */ /* 0x000fe200078e0258 */
[----:B-1----:R-:W-:-:S03]  /*1c30*/  PRMT R20, RZ, 0x7610, R20 ;  /* 0x00007610ff147816 */ /* 0x002fc60000000014 */
[----:B------:R0:W2:Y:S04]  /*1c40*/  @!P1 LDG.E.U16 R9, desc[UR14][R22.64] ;  /* 0x0000000e16099981 */ /* 0x0000a8000c1e1500 */
[----:B------:R1:W2:Y:S01]  /*1c50*/  @!P2 LDG.E.U16 R20, desc[UR14][R90.64] ;  /* 0x0000000e5a14a981 */ /* 0x0002a2000c1e1500 */
[----:B0-----:R-:W0:Y:S08]  /*1c60*/  LDC R23, c[0x0][0x238] ;  /* 0x00008e00ff177b82 */ /* 0x001e300000000800 */
[----:B-1----:R-:W1:Y:S01]  /*1c70*/  LDC R91, c[0x0][0x238] ;  /* 0x00008e00ff5b7b82 */ /* 0x002e620000000800 */
[----:B------:R-:W-:-:S02]  /*1c80*/  ISETP.GE.AND P0, PT, R116, UR16, PT ;  /* 0x0000001074007c0c */ /* 0x000fc4000bf06270 */
[----:B------:R-:W-:Y:S01]  /*1c90*/  PRMT R16, RZ, 0x7610, R16 ;  /* 0x00007610ff107816 */ /* 0x000fe20000000010 */
[----:B0-----:R-:W-:-:S04]  /*1ca0*/  IMAD R23, R116, R23, RZ ;  /* 0x0000001774177224 */ /* 0x001fc800078e02ff */
[----:B------:R-:W-:-:S04]  /*1cb0*/  IMAD.WIDE R22, R23, 0x2, R88 ;  /* 0x0000000217167825 */ /* 0x000fc800078e0258 */
[----:B-1----:R-:W-:Y:S02]  /*1cc0*/  IMAD R91, R115, R91, RZ ;  /* 0x0000005b735b7224 */ /* 0x002fe400078e02ff */
[----:B------:R0:W2:Y:S02]  /*1cd0*/  @!P0 LDG.E.U16 R16, desc[UR14][R22.64] ;  /* 0x0000000e16108981 */ /* 0x0000a4000c1e1500 */
[----:B0-----:R-:W-:Y:S02]  /*1ce0*/  IMAD.WIDE R22, R91, 0x2, R88 ;  /* 0x000000025b167825 */ /* 0x001fe400078e0258 */
[----:B------:R-:W0:Y:S01]  /*1cf0*/  LDC R91, c[0x0][0x238] ;  /* 0x00008e00ff5b7b82 */ /* 0x000e220000000800 */
[----:B------:R-:W-:Y:S02]  /*1d00*/  ISETP.GE.AND P1, PT, R115, UR16, PT ;  /* 0x0000001073007c0c */ /* 0x000fe4000bf26270 */
[----:B------:R-:W-:Y:S02]  /*1d10*/  ISETP.GE.AND P0, PT, R114, UR16, PT ;  /* 0x0000001072007c0c */ /* 0x000fe4000bf06270 */
[----:B------:R-:W-:-:S02]  /*1d20*/  PRMT R12, RZ, 0x7610, R12 ;  /* 0x00007610ff0c7816 */ /* 0x000fc4000000000c */
[----:B------:R-:W-:-:S07]  /*1d30*/  PRMT R8, RZ, 0x7610, R8 ;  /* 0x00007610ff087816 */ /* 0x000fce0000000008 */
[----:B------:R1:W2:Y:S01]  /*1d40*/  @!P1 LDG.E.U16 R12, desc[UR14][R22.64] ;  /* 0x0000000e160c9981 */ /* 0x0002a2000c1e1500 */
[----:B0-----:R-:W-:-:S04]  /*1d50*/  IMAD R91, R114, R91, RZ ;  /* 0x0000005b725b7224 */ /* 0x001fc800078e02ff */
[----:B-1----:R-:W-:-:S05]  /*1d60*/  IMAD.WIDE R22, R91, 0x2, R88 ;  /* 0x000000025b167825 */ /* 0x002fca00078e0258 */
[----:B------:R0:W2:Y:S01]  /*1d70*/  @!P0 LDG.E.U16 R8, desc[UR14][R22.64] ;  /* 0x0000000e16088981 */ /* 0x0000a2000c1e1500 */
[----:B------:R-:W-:Y:S01]  /*1d80*/  BAR.SYNC.DEFER_BLOCKING 0x0 ;  /* 0x0000000000007b1d */ /* 0x000fe20000010000 */
[----:B------:R-:W-:Y:S01]  /*1d90*/  ISETP.GE.AND P1, PT, R108, UR16, PT ;  /* 0x000000106c007c0c */ /* 0x000fe2000bf26270 */
[----:B0-----:R-:W-:Y:S02]  /*1da0*/  IMAD.MOV.U32 R22, RZ, RZ, R106 ;  /* 0x000000ffff167224 */ /* 0x001fe400078e006a */
[--C-:B------:R-:W-:Y:S01]  /*1db0*/  IMAD.MOV.U32 R23, RZ, RZ, R7.reuse ;  /* 0x000000ffff177224 */ /* 0x100fe200078e0007 */
[----:B------:R-:W-:Y:S01]  /*1dc0*/  PRMT R7, RZ, 0x7610, R7 ;  /* 0x00007610ff077816 */ /* 0x000fe20000000007 */
[----:B------:R-:W-:Y:S01]  /*1dd0*/  IMAD.WIDE R90, R110, 0x2, R22 ;  /* 0x000000026e5a7825 */ /* 0x000fe200078e0216 */
[----:B------:R-:W-:-:S07]  /*1de0*/  PRMT R21, RZ, 0x7610, R21 ;  /* 0x00007610ff157816 */ /* 0x000fce0000000015 */
[----:B------:R0:W2:Y:S02]  /*1df0*/  @!P1 LDG.E.U16 R7, desc[UR14][R90.64] ;  /* 0x0000000e5a079981 */ /* 0x0000a4000c1e1500 */
[----:B0-----:R-:W-:Y:S02]  /*1e00*/  IMAD.MOV.U32 R90, RZ, RZ, R93 ;  /* 0x000000ffff5a7224 */ /* 0x001fe400078e005d */
[----:B------:R-:W-:Y:S02]  /*1e10*/  IMAD.MOV.U32 R91, RZ, RZ, R92 ;  /* 0x000000ffff5b7224 */ /* 0x000fe400078e005c */
[----:B------:R-:W-:Y:S01]  /*1e20*/  IMAD.WIDE R92, R110, 0x2, R90 ;  /* 0x000000026e5c7825 */ /* 0x000fe200078e025a */
[----:B------:R-:W-:-:S04]  /*1e30*/  PRMT R106, RZ, 0x7610, R106 ;  /* 0x00007610ff6a7816 */ /* 0x000fc8000000006a */
        /* <DEDUP_REMOVED lines=24> */
[----:B----4-:R0:W-:Y:S04]  /*1fc0*/  STS.U16 [R3+UR12], R105 ;  /* 0x0000006903007988 */ /* 0x0101e8000800040c */
[----:B------:R1:W4:Y:S02]  /*1fd0*/  @!P1 LDG.E.U16 R121, desc[UR14][R102.64] ;  /* 0x0000000e66799981 */ /* 0x000324000c1e1500 */
[----:B-1----:R-:W-:-:S02]  /*1fe0*/  IMAD.MOV.U32 R102, RZ, RZ, R107 ;  /* 0x000000ffff667224 */ /* 0x002fc400078e006b */
[----:B------:R-:W-:Y:S01]  /*1ff0*/  IMAD.MOV.U32 R103, RZ, RZ, R104 ;  /* 0x000000ffff677224 */ /* 0x000fe200078e0068 */
[----:B------:R-:W-:Y:S01]  /*2000*/  PRMT R107, RZ, 0x7610, R107 ;  /* 0x00007610ff6b7816 */ /* 0x000fe2000000006b */
[----:B0-----:R-:W-:-:S05]  /*2010*/  IMAD.WIDE R104, R110, 0x2, R102 ;  /* 0x000000026e687825 */ /* 0x001fca00078e0266 */
[----:B------:R0:W4:Y:S04]  /*2020*/  @!P1 LDG.E.U16 R107, desc[UR14][R104.64] ;  /* 0x0000000e686b9981 */ /* 0x000128000c1e1500 */
[----:B-----5:R-:W-:Y:S01]  /*2030*/  STS.U16 [R3+UR12+0x400], R6 ;  /* 0x0004000603007988 */ /* 0x020fe2000800040c */
[----:B0-----:R-:W-:-:S03]  /*2040*/  LOP3.LUT R105, R3, 0x20, RZ, 0x3c, !PT ;  /* 0x0000002003697812 */ /* 0x001fc600078e3cff */
[----:B---3--:R0:W-:Y:S01]  /*2050*/  STS.U16 [R3+UR12+0x800], R4 ;  /* 0x0008000403007988 */ /* 0x0081e2000800040c */
[C---:B------:R-:W-:Y:S01]  /*2060*/  LOP3.LUT R104, R3.reuse, 0x40, RZ, 0x3c, !PT ;  /* 0x0000004003687812 */ /* 0x040fe200078e3cff */
[----:B------:R-:W-:Y:S02]  /*2070*/  USHF.L.U32 UR6, UR17, 0x6, URZ ;  /* 0x0000000611067899 */ /* 0x000fe4000800063f */
[----:B--2---:R-:W-:Y:S01]  /*2080*/  STS.U16 [R3+UR12+0xc00], R20 ;  /* 0x000c001403007988 */ /* 0x004fe2000800040c */
[----:B------:R-:W-:Y:S01]  /*2090*/  UMOV UR22, UR4 ;  /* 0x0000000400167c82 */ /* 0x000fe20008000000 */
[----:B------:R-:W-:Y:S01]  /*20a0*/  UMOV UR23, 0x80000020 ;  /* 0x8000002000177882 */ /* 0x000fe20000000000 */
[----:B------:R-:W-:Y:S01]  /*20b0*/  UMOV UR21, 0x40000040 ;  /* 0x4000004000157882 */ /* 0x000fe20000000000 */
[----:B------:R-:W-:Y:S01]  /*20c0*/  STS.U16 [R105+UR12+0x100], R19 ;  /* 0x0001001369007988 */ /* 0x000fe2000800040c */
[----:B------:R-:W-:Y:S01]  /*20d0*/  UMOV UR8, 0x80 ;  /* 0x0000008000087882 */ /* 0x000fe20000000000 */
[----:B------:R-:W-:Y:S01]  /*20e0*/  UMOV UR9, 0x40000040 ;  /* 0x4000004000097882 */ /* 0x000fe20000000000 */
[----:B------:R-:W-:Y:S01]  /*20f0*/  UMOV UR7, URZ ;  /* 0x0000003f00077c82 */ /* 0x000fe20008000000 */
[----:B------:R-:W-:Y:S01]  /*2100*/  STS.U16 [R105+UR12+0x500], R18 ;  /* 0x0005001269007988 */ /* 0x000fe2000800040c */
[----:B0-----:R-:W0:Y:S03]  /*2110*/  LDC R4, c[0x0][0x238] ;  /* 0x00008e00ff047b82 */ /* 0x001e260000000800 */
[----:B------:R-:W-:Y:S04]  /*2120*/  STS.U16 [R105+UR12+0x900], R17 ;  /* 0x0009001169007988 */ /* 0x000fe8000800040c */
[----:B------:R1:W-:Y:S04]  /*2130*/  STS.U16 [R105+UR12+0xd00], R16 ;  /* 0x000d001069007988 */ /* 0x0003e8000800040c */
[----:B------:R-:W-:Y:S04]  /*2140*/  STS.U16 [R104+UR12+0x200], R15 ;  /* 0x0002000f68007988 */ /* 0x000fe8000800040c */
[----:B------:R-:W-:Y:S01]  /*2150*/  STS.U16 [R104+UR12+0x600], R14 ;  /* 0x0006000e68007988 */ /* 0x000fe2000800040c */
[----:B-1----:R-:W-:-:S03]  /*2160*/  LOP3.LUT R105, R3, 0x60, RZ, 0x3c, !PT ;  /* 0x0000006003697812 */ /* 0x002fc600078e3cff */
[----:B------:R-:W-:Y:S04]  /*2170*/  STS.U16 [R104+UR12+0xa00], R13 ;  /* 0x000a000d68007988 */ /* 0x000fe8000800040c */
        /* <DEDUP_REMOVED lines=11> */
[----:B----4-:R-:W-:Y:S04]  /*2230*/  STS.U16 [R2+UR12+0x5800], R121 ;  /* 0x0058007902007988 */ /* 0x010fe8000800040c */
[----:B------:R1:W-:Y:S01]  /*2240*/  STS.U16 [R2+UR12+0x5c00], R107 ;  /* 0x005c006b02007988 */ /* 0x0003e2000800040c */
[----:B------:R2:W-:Y:S06]  /*2250*/  MEMBAR.ALL.CTA ;  /* 0x0000000000007992 */ /* 0x0005ec0000008000 */
[----:B--2---:R-:W2:Y:S01]  /*2260*/  FENCE.VIEW.ASYNC.S ;  /* 0x00000000000073c6 */ /* 0x004ea20000000000 */
[----:B------:R-:W-:-:S04]  /*2270*/  ULOP3.LUT UR6, UR6, 0x300, URZ, 0xc0, !UPT ;  /* 0x0000030006067892 */ /* 0x000fc8000f8ec03f */
[----:B------:R-:W-:Y:S01]  /*2280*/  ULEA.HI UR6, UR12, UR6, URZ, 0x1c ;  /* 0x000000060c067291 */ /* 0x000fe2000f8fe03f */
[----:B--2---:R-:W-:Y:S03]  /*2290*/  BAR.SYNC.DEFER_BLOCKING 0x0 ;  /* 0x0000000000007b1d */ /* 0x004fe60000010000 */
[----:B------:R-:W-:-:S07]  /*22a0*/  ULOP3.LUT UR6, UR6, 0x3fff, URZ, 0xc0, !UPT ;  /* 0x00003fff06067892 */ /* 0x000fce000f8ec03f */
[----:B------:R-:W-:Y:S01]  /*22b0*/  UMOV UR20, UR6 ;  /* 0x0000000600147c82 */ /* 0x000fe20008000000 */
[----:B------:R-:W-:-:S06]  /*22c0*/  WARPGROUP.ARRIVE ;  /* 0x00000000000079c5 */ /* 0x000fcc0000000000 */
[----:B------:R-:W-:Y:S01]  /*22d0*/  HGMMA.64x128x16.F32 R24, gdesc[UR20].tnspA, R24 ;  /* 0x21e00000141879f0 */ /* 0x000fe20008700818 */
[----:B------:R-:W-:Y:S01]  /*22e0*/  UIADD3.64 UR8, UR6, UR8, URZ ;  /* 0x0000000806087297 */ /* 0x000fe2000fffe03f */
[----:B------:R-:W-:-:S05]  /*22f0*/  VIADD R5, R5, 0xffffffff ;  /* 0xffffffff05057836 */ /* 0x000fca0000000000 */
[----:B------:R-:W-:-:S05]  /*2300*/  ISETP.NE.U32.AND P0, PT, R5, RZ, PT ;  /* 0x000000ff0500720c */ /* 0x000fca0003f05070 */
[----:B------:R-:W-:Y:S01]  /*2310*/  HGMMA.64x128x16.F32 R24, gdesc[UR8].tnspA, R24, gsb0 ;  /* 0x21e00000081879f0 */ /* 0x000fe20008000818 */
[----:B------:R-:W-:-:S04]  /*2320*/  IMAD.WIDE R102, R111, 0x2, R102 ;  /* 0x000000026f667825 */ /* 0x000fc800078e0266 */
[----:B------:R-:W-:-:S04]  /*2330*/  IMAD.WIDE R100, R111, 0x2, R100 ;  /* 0x000000026f647825 */ /* 0x000fc800078e0264 */
[----:B------:R-:W-:-:S04]  /*2340*/  IMAD.WIDE R98, R111, 0x2, R98 ;  /* 0x000000026f627825 */ /* 0x000fc800078e0262 */
[----:B------:R-:W-:Y:S01]  /*2350*/  IMAD.WIDE R96, R111, 0x2, R96 ;  /* 0x000000026f607825 */ /* 0x000fe200078e0260 */
[----:B------:R-:W-:-:S03]  /*2360*/  UIADD3 UR16, UR16, -0x20, URZ ;  /* 0xffffffe010107890 */ /* 0x000fc6000fffe03f */
[----:B-1----:R-:W-:Y:S02]  /*2370*/  IMAD.MOV.U32 R107, RZ, RZ, R102 ;  /* 0x000000ffff6b7224 */ /* 0x002fe400078e0066 */
[----:B------:R-:W-:Y:S02]  /*2380*/  IMAD.MOV.U32 R104, RZ, RZ, R103 ;  /* 0x000000ffff687224 */ /* 0x000fe400078e0067 */
[----:B------:R-:W-:-:S04]  /*2390*/  IMAD.WIDE R94, R111, 0x2, R94 ;  /* 0x000000026f5e7825 */ /* 0x000fc800078e025e */
[----:B------:R-:W-:Y:S02]  /*23a0*/  IMAD.MOV.U32 R102, RZ, RZ, R100 ;  /* 0x000000ffff667224 */ /* 0x000fe400078e0064 */
[----:B------:R-:W-:Y:S02]  /*23b0*/  IMAD.MOV.U32 R103, RZ, RZ, R101 ;  /* 0x000000ffff677224 */ /* 0x000fe400078e0065 */
[----:B------:R-:W-:-:S04]  /*23c0*/  IMAD.WIDE R92, R111, 0x2, R92 ;  /* 0x000000026f5c7825 */ /* 0x000fc800078e025c */
[----:B------:R-:W-:Y:S02]  /*23d0*/  IMAD.MOV.U32 R100, RZ, RZ, R98 ;  /* 0x000000ffff647224 */ /* 0x000fe400078e0062 */
[----:B------:R-:W-:Y:S02]  /*23e0*/  IMAD.MOV.U32 R101, RZ, RZ, R99 ;  /* 0x000000ffff657224 */ /* 0x000fe400078e0063 */
[----:B0-----:R-:W-:Y:S02]  /*23f0*/  IMAD.SHL.U32 R4, R4, 0x20, RZ ;  /* 0x0000002004047824 */ /* 0x001fe400078e00ff */
[----:B------:R-:W-:-:S04]  /*2400*/  IMAD.WIDE R90, R111, 0x2, R90 ;  /* 0x000000026f5a7825 */ /* 0x000fc800078e025a */
[----:B------:R-:W-:-:S04]  /*2410*/  IMAD.WIDE R22, R111, 0x2, R22 ;  /* 0x000000026f167825 */ /* 0x000fc800078e0216 */
[----:B------:R-:W-:Y:S02]  /*2420*/  IMAD.MOV.U32 R98, RZ, RZ, R96 ;  /* 0x000000ffff627224 */ /* 0x000fe400078e0060 */
[----:B------:R-:W-:Y:S02]  /*2430*/  IMAD.MOV.U32 R99, RZ, RZ, R97 ;  /* 0x000000ffff637224 */ /* 0x000fe400078e0061 */
[----:B------:R-:W-:Y:S02]  /*2440*/  IMAD.MOV.U32 R96, RZ, RZ, R94 ;  /* 0x000000ffff607224 */ /* 0x000fe400078e005e */
[----:B------:R-:W-:Y:S02]  /*2450*/  IMAD.MOV.U32 R97, RZ, RZ, R95 ;  /* 0x000000ffff617224 */ /* 0x000fe400078e005f */
[----:B------:R-:W-:Y:S02]  /*2460*/  IMAD.MOV.U32 R94, RZ, RZ, R92 ;  /* 0x000000ffff5e7224 */ /* 0x000fe400078e005c */
[----:B------:R-:W-:-:S02]  /*2470*/  IMAD.MOV.U32 R95, RZ, RZ, R93 ;  /* 0x000000ffff5f7224 */ /* 0x000fc400078e005d */
[----:B------:R-:W-:-:S04]  /*2480*/  IMAD.WIDE R88, R4, 0x2, R88 ;  /* 0x0000000204587825 */ /* 0x000fc800078e0258 */
[----:B------:R-:W-:Y:S02]  /*2490*/  IMAD.MOV.U32 R93, RZ, RZ, R90 ;  /* 0x000000ffff5d7224 */ /* 0x000fe400078e005a */
[----:B------:R-:W-:Y:S02]  /*24a0*/  IMAD.MOV.U32 R92, RZ, RZ, R91 ;  /* 0x000000ffff5c7224 */ /* 0x000fe400078e005b */
[----:B------:R-:W-:Y:S02]  /*24b0*/  IMAD.MOV.U32 R106, RZ, RZ, R22 ;  /* 0x000000ffff6a7224 */ /* 0x000fe400078e0016 */
[----:B------:R-:W-:Y:S01]  /*24c0*/  IMAD.MOV.U32 R7, RZ, RZ, R23 ;  /* 0x000000ffff077224 */ /* 0x000fe200078e0017 */
[----:B------:R-:W-:Y:S02]  /*24d0*/  WARPGROUP.DEPBAR.LE gsb0, 0x0 ;  /* 0x00008000000079c5 */ /* 0x000fe40000010000 */
[----:B------:R-:W-:Y:S05]  /*24e0*/  @P0 BRA `(.L_x_1) ;  /* 0xfffffff0007c0947 */ /* 0x000fea000383ffff */
[----:B------:R-:W-:Y:S02]  /*24f0*/  F2FP.F16.F32.PACK_AB R83, R87, R83 ;  /* 0x000000535753723e */ /* 0x000fe400000000ff */
[----:B------:R-:W-:Y:S02]  /*2500*/  F2FP.F16.F32.PACK_AB R82, R86, R82 ;  /* 0x000000525652723e */ /* 0x000fe400000000ff */
[----:B------:R-:W-:Y:S02]  /*2510*/  F2FP.F16.F32.PACK_AB R81, R85, R81 ;  /* 0x000000515551723e */ /* 0x000fe400000000ff */
[----:B------:R-:W-:Y:S02]  /*2520*/  F2FP.F16.F32.PACK_AB R80, R84, R80 ;  /* 0x000000505450723e */ /* 0x000fe400000000ff */
[----:B------:R-:W-:Y:S02]  /*2530*/  F2FP.F16.F32.PACK_AB R75, R79, R75 ;  /* 0x0000004b4f4b723e */ /* 0x000fe400000000ff */
[----:B------:R-:W-:-:S02]  /*2540*/  F2FP.F16.F32.PACK_AB R74, R78, R74 ;  /* 0x0000004a4e4a723e */ /* 0x000fc400000000ff */
        /* <DEDUP_REMOVED lines=25> */
[----:B------:R-:W-:-:S07]  /*26e0*/  F2FP.F16.F32.PACK_AB R24, R28, R24 ;  /* 0x000000181c18723e */ /* 0x000fce00000000ff */
.L_x_0:
[----:B------:R-:W0:Y:S01]  /*26f0*/  S2R R6, SR_TID.X ;  /* 0x0000000000067919 */ /* 0x000e220000002100 */
[----:B------:R-:W-:Y:S01]  /*2700*/  IMAD.U32 R45, RZ, RZ, UR13 ;  /* 0x0000000dff2d7e24 */ /* 0x000fe2000f8e00ff */
[----:B------:R-:W1:Y:S01]  /*2710*/  LDC R7, c[0x0][0x248] ;  /* 0x00009200ff077b82 */ /* 0x000e620000000800 */
[----:B------:R-:W-:Y:S01]  /*2720*/  ULDC UR4, c[0x0][0x244] ;  /* 0x0000910000047ab9 */ /* 0x000fe20000000800 */
[----:B------:R-:W-:Y:S01]  /*2730*/  ULDC.64 UR6, c[0x0][0x228] ;  /* 0x00008a0000067ab9 */ /* 0x000fe20000000a00 */
[----:B------:R-:W-:Y:S01]  /*2740*/  IMAD R91, R112, UR4, RZ ;  /* 0x00000004705b7c24 */ /* 0x000fe2000f8e02ff */
[C-C-:B------:R-:W-:Y:S01]  /*2750*/  LOP3.LUT R93, R45.reuse, 0x7c, R0.reuse, 0xfe, !PT ;  /* 0x0000007c2d5d7812 */ /* 0x140fe200078efe00 */
[----:B------:R-:W-:Y:S01]  /*2760*/  ULDC.64 UR4, c[0x0][0x220] ;  /* 0x0000880000047ab9 */ /* 0x000fe20000000a00 */
[C-C-:B------:R-:W-:Y:S02]  /*2770*/  LOP3.LUT R92, R45.reuse, 0x7a, R0.reuse, 0xfe, !PT ;  /* 0x0000007a2d5c7812 */ /* 0x140fe400078efe00 */
[----:B------:R-:W-:-:S02]  /*2780*/  LOP3.LUT R8, R45, 0x76, R0, 0xfe, !PT ;  /* 0x000000762d087812 */ /* 0x000fc400078efe00 */
[C-C-:B------:R-:W-:Y:S02]  /*2790*/  LOP3.LUT R70, R45.reuse, 0x72, R0.reuse, 0xfe, !PT ;  /* 0x000000722d467812 */ /* 0x140fe400078efe00 */
[C-C-:B------:R-:W-:Y:S02]  /*27a0*/  LOP3.LUT R10, R45.reuse, 0x6a, R0.reuse, 0xfe, !PT ;  /* 0x0000006a2d0a7812 */ /* 0x140fe400078efe00 */
[C-C-:B------:R-:W-:Y:S02]  /*27b0*/  LOP3.LUT R9, R45.reuse, 0x60, R0.reuse, 0xfe, !PT ;  /* 0x000000602d097812 */ /* 0x140fe400078efe00 */
[C-C-:B------:R-:W-:Y:S02]  /*27c0*/  LOP3.LUT R18, R45.reuse, 0x5e, R0.reuse, 0xfe, !PT ;  /* 0x0000005e2d127812 */ /* 0x140fe400078efe00 */
[C-C-:B------:R-:W-:Y:S02]  /*27d0*/  LOP3.LUT R16, R45.reuse, 0x5c, R0.reuse, 0xfe, !PT ;  /* 0x0000005c2d107812 */ /* 0x140fe400078efe00 */
[----:B------:R-:W-:-:S02]  /*27e0*/  LOP3.LUT R20, R45, 0x5a, R0, 0xfe, !PT ;  /* 0x0000005a2d147812 */ /* 0x000fc400078efe00 */
[C-C-:B------:R-:W-:Y:S02]  /*27f0*/  LOP3.LUT R17, R45.reuse, 0x58, R0.reuse, 0xfe, !PT ;  /* 0x000000582d117812 */ /* 0x140fe400078efe00 */
[C-C-:B------:R-:W-:Y:S02]  /*2800*/  LOP3.LUT R21, R45.reuse, 0x56, R0.reuse, 0xfe, !PT ;  /* 0x000000562d157812 */ /* 0x140fe400078efe00 */
[C-C-:B------:R-:W-:Y:S02]  /*2810*/  LOP3.LUT R22, R45.reuse, 0x54, R0.reuse, 0xfe, !PT ;  /* 0x000000542d167812 */ /* 0x140fe400078efe00 */
[C-C-:B------:R-:W-:Y:S01]  /*2820*/  LOP3.LUT R23, R45.reuse, 0x52, R0.reuse, 0xfe, !PT ;  /* 0x000000522d177812 */ /* 0x140fe200078efe00 */
[C---:B0-----:R-:W-:Y:S01]  /*2830*/  IMAD.SHL.U32 R2, R6.reuse, 0x10, RZ ;  /* 0x0000001006027824 */ /* 0x041fe200078e00ff */
[C---:B------:R-:W-:Y:S01]  /*2840*/  LOP3.LUT R11, R6.reuse, 0x1ff, RZ, 0xc0, !PT ;  /* 0x000001ff060b7812 */ /* 0x040fe200078ec0ff */
[C---:B------:R-:W-:Y:S01]  /*2850*/  IMAD.SHL.U32 R4, R6.reuse, 0x200, RZ ;  /* 0x0000020006047824 */ /* 0x040fe200078e00ff */
[----:B------:R-:W-:Y:S01]  /*2860*/  LOP3.LUT R19, R45, 0x50, R0, 0xfe, !PT ;  /* 0x000000502d137812 */ /* 0x000fe200078efe00 */
[----:B------:R-:W-:Y:S01]  /*2870*/  IMAD.SHL.U32 R3, R6, 0x8, RZ ;  /* 0x0000000806037824 */ /* 0x000fe200078e00ff */
[----:B------:R-:W-:-:S02]  /*2880*/  LOP3.LUT R2, R2, 0x70, RZ, 0xc0, !PT ;  /* 0x0000007002027812 */ /* 0x000fc400078ec0ff */
[----:B------:R-:W-:Y:S02]  /*2890*/  LOP3.LUT R5, R4, 0x1000, RZ, 0xc0, !PT ;  /* 0x0000100004057812 */ /* 0x000fe400078ec0ff */
[----:B------:R-:W-:Y:S02]  /*28a0*/  LOP3.LUT R3, R3, 0xf80, RZ, 0xc0, !PT ;  /* 0x00000f8003037812 */ /* 0x000fe400078ec0ff */
[----:B------:R-:W-:Y:S02]  /*28b0*/  IADD3 R2, R5, UR12, R2 ;  /* 0x0000000c05027c10 */ /* 0x000fe4000fffe002 */
[----:B------:R-:W-:Y:S01]  /*28c0*/  LEA R11, R11, UR12, 0x4 ;  /* 0x0000000c0b0b7c11 */ /* 0x000fe2000f8e20ff */
[----:B------:R-:W-:Y:S01]  /*28d0*/  BAR.SYNC.DEFER_BLOCKING 0x0 ;  /* 0x0000000000007b1d */ /* 0x000fe20000010000 */
[----:B------:R-:W-:Y:S01]  /*28e0*/  LOP3.LUT R5, R45, 0x78, R0, 0xfe, !PT ;  /* 0x000000782d057812 */ /* 0x000fe200078efe00 */
[----:B------:R-:W-:Y:S01]  /*28f0*/  IMAD.IADD R79, R3, 0x1, R2 ;  /* 0x00000001034f7824 */ /* 0x000fe200078e0202 */
        /* <DEDUP_REMOVED lines=11> */
[----:B------:R-:W-:Y:S01]  /*29b0*/  STSM.16.M88.4 [R79], R24 ;  /* 0x000000184f007844 */ /* 0x000fe20000000200 */
[C-C-:B------:R-:W-:Y:S02]  /*29c0*/  LOP3.LUT R61, R45.reuse, 0x38, R0.reuse, 0xfe, !PT ;  /* 0x000000382d3d7812 */ /* 0x140fe400078efe00 */
[C-C-:B------:R-:W-:Y:S01]  /*29d0*/  LOP3.LUT R69, R45.reuse, 0x36, R0.reuse, 0xfe, !PT ;  /* 0x000000362d457812 */ /* 0x140fe200078efe00 */
[----:B------:R-:W-:Y:S01]  /*29e0*/  BAR.SYNC.DEFER_BLOCKING 0x0 ;  /* 0x0000000000007b1d */ /* 0x000fe20000010000 */
        /* <DEDUP_REMOVED lines=10> */
[C-C-:B------:R-:W-:Y:S02]  /*2a90*/  LOP3.LUT R85, R45.reuse, 0x20, R0.reuse, 0xfe, !PT ;  /* 0x000000202d557812 */ /* 0x140fe400078efe00 */
[C-C-:B------:R-:W-:Y:S01]  /*2aa0*/  LOP3.LUT R94, R45.reuse, 0x7e, R0.reuse, 0xfe, !PT ;  /* 0x0000007e2d5e7812 */ /* 0x140fe200078efe00 */
[----:B------:R-:W0:Y:S01]  /*2ab0*/  LDS.128 R36, [R11] ;  /* 0x000000000b247984 */ /* 0x000e220000000c00 */
[----:B------:R-:W-:-:S02]  /*2ac0*/  LOP3.LUT R78, R45, 0x1e, R0, 0xfe, !PT ;  /* 0x0000001e2d4e7812 */ /* 0x000fc400078efe00 */
[C-C-:B------:R-:W-:Y:S01]  /*2ad0*/  LOP3.LUT R84, R45.reuse, 0x1c, R0.reuse, 0xfe, !PT ;  /* 0x0000001c2d547812 */ /* 0x140fe200078efe00 */
[----:B------:R-:W-:Y:S01]  /*2ae0*/  BAR.SYNC.DEFER_BLOCKING 0x0 ;  /* 0x0000000000007b1d */ /* 0x000fe20000010000 */
        /* <DEDUP_REMOVED lines=11> */
[C-C-:B------:R-:W-:Y:S01]  /*2ba0*/  LOP3.LUT R122, R45.reuse, 0x4, R0.reuse, 0xfe, !PT ;  /* 0x000000042d7a7812 */ /* 0x140fe200078efe00 */
[----:B------:R2:W-:Y:S01]  /*2bb0*/  STSM.16.M88.4 [R79], R12 ;  /* 0x0000000c4f007844 */ /* 0x0005e20000000200 */
[----:B------:R-:W-:Y:S01]  /*2bc0*/  LOP3.LUT R124, R45, 0x2, R0, 0xfe, !PT ;  /* 0x000000022d7c7812 */ /* 0x000fe200078efe00 */
[----:B------:R-:W-:Y:S01]  /*2bd0*/  BAR.SYNC.DEFER_BLOCKING 0x0 ;  /* 0x0000000000007b1d */ /* 0x000fe20000010000 */
[----:B------:R-:W-:-:S04]  /*2be0*/  ISETP.GE.AND P0, PT, R112, UR6, PT ;  /* 0x0000000670007c0c */ /* 0x000fc8000bf06270 */
[C---:B------:R-:W-:Y:S01]  /*2bf0*/  ISETP.LT.AND P3, PT, R124.reuse, UR7, !P0 ;  /* 0x000000077c007c0c */ /* 0x040fe2000c761270 */
[-C--:B-1----:R-:W-:Y:S01]  /*2c00*/  IMAD R124, R124, R7.reuse, RZ ;  /* 0x000000077c7c7224 */ /* 0x082fe200078e02ff */
[C---:B------:R-:W-:Y:S01]  /*2c10*/  ISETP.LT.AND P4, PT, R120.reuse, UR7, !P0 ;  /* 0x0000000778007c0c */ /* 0x040fe2000c781270 */
[----:B------:R-:W-:Y:S01]  /*2c20*/  IMAD R120, R120, R7, RZ ;  /* 0x0000000778787224 */ /* 0x000fe200078e02ff */
[C-C-:B--2---:R-:W-:Y:S02]  /*2c30*/  LOP3.LUT R12, R45.reuse, 0x70, R0.reuse, 0xfe, !PT ;  /* 0x000000702d0c7812 */ /* 0x144fe400078efe00 */
[C-C-:B------:R-:W-:Y:S02]  /*2c40*/  LOP3.LUT R13, R45.reuse, 0x68, R0.reuse, 0xfe, !PT ;  /* 0x000000682d0d7812 */ /* 0x140fe400078efe00 */
[C-C-:B------:R-:W-:Y:S02]  /*2c50*/  LOP3.LUT R14, R45.reuse, 0x64, R0.reuse, 0xfe, !PT ;  /* 0x000000642d0e7812 */ /* 0x140fe400078efe00 */
[C-C-:B------:R-:W-:Y:S01]  /*2c60*/  LOP3.LUT R15, R45.reuse, 0x62, R0.reuse, 0xfe, !PT ;  /* 0x000000622d0f7812 */ /* 0x140fe200078efe00 */
[----:B------:R-:W1:Y:S01]  /*2c70*/  LDS.128 R28, [R11] ;  /* 0x000000000b1c7984 */ /* 0x000e620000000c00 */
[----:B------:R-:W-:Y:S06]  /*2c80*/  BAR.SYNC.DEFER_BLOCKING 0x0 ;  /* 0x0000000000007b1d */ /* 0x000fec0000010000 */
[----:B------:R-:W-:Y:S02]  /*2c90*/  STSM.16.M88.4 [R79], R40 ;  /* 0x000000284f007844 */ /* 0x000fe40000000200 */
[----:B------:R-:W-:Y:S06]  /*2ca0*/  BAR.SYNC.DEFER_BLOCKING 0x0 ;  /* 0x0000000000007b1d */ /* 0x000fec0000010000 */
[----:B------:R-:W2:Y:S02]  /*2cb0*/  LDS.128 R32, [R11] ;  /* 0x000000000b207984 */ /* 0x000ea40000000c00 */
[----:B------:R-:W-:Y:S06]  /*2cc0*/  BAR.SYNC.DEFER_BLOCKING 0x0 ;  /* 0x0000000000007b1d */ /* 0x000fec0000010000 */
[----:B------:R-:W-:Y:S02]  /*2cd0*/  STSM.16.M88.4 [R79], R48 ;  /* 0x000000304f007844 */ /* 0x000fe40000000200 */
[----:B------:R-:W-:Y:S06]  /*2ce0*/  BAR.SYNC.DEFER_BLOCKING 0x0 ;  /* 0x0000000000007b1d */ /* 0x000fec0000010000 */
[----:B------:R-:W3:Y:S02]  /*2cf0*/  LDS.128 R24, [R11] ;  /* 0x000000000b187984 */ /* 0x000ee40000000c00 */
[----:B------:R-:W-:Y:S06]  /*2d00*/  BAR.SYNC.DEFER_BLOCKING 0x0 ;  /* 0x0000000000007b1d */ /* 0x000fec0000010000 */
[----:B------:R4:W-:Y:S02]  /*2d10*/  STSM.16.M88.4 [R79], R56 ;  /* 0x000000384f007844 */ /* 0x0009e40000000200 */
[----:B------:R-:W-:Y:S01]  /*2d20*/  BAR.SYNC.DEFER_BLOCKING 0x0 ;  /* 0x0000000000007b1d */ /* 0x000fe20000010000 */
[----:B----4-:R-:W-:-:S02]  /*2d30*/  LOP3.LUT R56, R45, 0x4a, R0, 0xfe, !PT ;  /* 0x0000004a2d387812 */ /* 0x010fc400078efe00 */
[C-C-:B------:R-:W-:Y:S02]  /*2d40*/  LOP3.LUT R57, R45.reuse, 0x46, R0.reuse, 0xfe, !PT ;  /* 0x000000462d397812 */ /* 0x140fe400078efe00 */
[C-C-:B------:R-:W-:Y:S02]  /*2d50*/  LOP3.LUT R58, R45.reuse, 0x44, R0.reuse, 0xfe, !PT ;  /* 0x000000442d3a7812 */ /* 0x140fe400078efe00 */
[----:B------:R-:W-:Y:S02]  /*2d60*/  LOP3.LUT R59, R45, 0x42, R0, 0xfe, !PT ;  /* 0x000000422d3b7812 */ /* 0x000fe400078efe00 */
[----:B------:R-:W-:Y:S01]  /*2d70*/  LOP3.LUT R0, R0, UR13, RZ, 0xfc, !PT ;  /* 0x0000000d00007c12 */ /* 0x000fe2000f8efcff */
[----:B------:R-:W4:Y:S01]  /*2d80*/  LDS.128 R40, [R11] ;  /* 0x000000000b287984 */ /* 0x000f220000000c00 */
[----:B------:R-:W-:Y:S02]  /*2d90*/  BAR.SYNC.DEFER_BLOCKING 0x0 ;  /* 0x0000000000007b1d */ /* 0x000fe40000010000 */
[C---:B------:R-:W-:Y:S01]  /*2da0*/  ISETP.LT.AND P1, PT, R0.reuse, UR7, !P0 ;  /* 0x0000000700007c0c */ /* 0x040fe2000c721270 */
[----:B------:R-:W-:Y:S01]  /*2db0*/  IMAD R104, R0, R7, RZ ;  /* 0x0000000700687224 */ /* 0x000fe200078e02ff */
[----:B------:R-:W-:-:S04]  /*2dc0*/  LEA R0, P2, R91, UR4, 0x1 ;  /* 0x000000045b007c11 */ /* 0x000fc8000f8408ff */
[----:B------:R-:W-:Y:S01]  /*2dd0*/  LEA.HI.X.SX32 R91, R91, UR5, 0x1, P2 ;  /* 0x000000055b5b7c11 */ /* 0x000fe200090f0eff */
[----:B------:R5:W-:Y:S01]  /*2de0*/  STSM.16.M88.4 [R79], R64 ;  /* 0x000000404f007844 */ /* 0x000be20000000200 */
[----:B------:R-:W-:Y:S01]  /*2df0*/  BAR.SYNC.DEFER_BLOCKING 0x0 ;  /* 0x0000000000007b1d */ /* 0x000fe20000010000 */
[----:B-----5:R-:W-:-:S04]  /*2e00*/  LEA R64, P2, R104, R0, 0x1 ;  /* 0x0000000068407211 */ /* 0x020fc800078408ff */
[----:B------:R-:W-:Y:S01]  /*2e10*/  LEA.HI.X.SX32 R65, R104, R91, 0x1, P2 ;  /* 0x0000005b68417211 */ /* 0x000fe200010f0eff */
[----:B------:R-:W-:Y:S01]  /*2e20*/  IMAD R104, R7, 0x20, R104 ;  /* 0x0000002007687824 */ /* 0x000fe200078e0268 */
[C---:B------:R-:W-:Y:S01]  /*2e30*/  ISETP.LT.AND P2, PT, R122.reuse, UR7, !P0 ;  /* 0x000000077a007c0c */ /* 0x040fe2000c741270 */
[----:B------:R-:W-:Y:S01]  /*2e40*/  IMAD R122, R122, R7, RZ ;  /* 0x000000077a7a7224 */ /* 0x000fe200078e02ff */
[----:B------:R-:W5:Y:S01]  /*2e50*/  LDS.128 R44, [R11] ;  /* 0x000000000b2c7984 */ /* 0x000f620000000c00 */
[----:B------:R-:W-:Y:S03]  /*2e60*/  BAR.SYNC.DEFER_BLOCKING 0x0 ;  /* 0x0000000000007b1d */ /* 0x000fe60000010000 */
[----:B------:R-:W-:-:S04]  /*2e70*/  LEA R66, P6, R122, R0, 0x1 ;  /* 0x000000007a427211 */ /* 0x000fc800078c08ff */
[----:B------:R-:W-:Y:S01]  /*2e80*/  LEA.HI.X.SX32 R67, R122, R91, 0x1, P6 ;  /* 0x0000005b7a437211 */ /* 0x000fe200030f0eff */
[----:B------:R0:W-:Y:S01]  /*2e90*/  STSM.16.M88.4 [R79], R72 ;  /* 0x000000484f007844 */ /* 0x0001e20000000200 */
[----:B------:R-:W-:Y:S01]  /*2ea0*/  BAR.SYNC.DEFER_BLOCKING 0x0 ;  /* 0x0000000000007b1d */ /* 0x000fe20000010000 */
[----:B0-----:R-:W-:-:S05]  /*2eb0*/  PRMT R74, R39, 0x7632, R74 ;  /* 0x00007632274a7816 */ /* 0x001fca000000004a */
[----:B------:R-:W0:Y:S02]  /*2ec0*/  LDS.128 R48, [R11] ;  /* 0x000000000b307984 */ /* 0x000e240000000c00 */
[----:B------:R-:W-:Y:S06]  /*2ed0*/  BAR.SYNC.DEFER_BLOCKING 0x0 ;  /* 0x0000000000007b1d */ /* 0x000fec0000010000 */
[----:B------:R-:W-:Y:S02]  /*2ee0*/  STSM.16.M88.4 [R79], R80 ;  /* 0x000000504f007844 */ /* 0x000fe40000000200 */
[----:B------:R-:W-:Y:S06]  /*2ef0*/  BAR.SYNC.DEFER_BLOCKING 0x0 ;  /* 0x0000000000007b1d */ /* 0x000fec0000010000 */
[----:B------:R1:W-:Y:S01]  /*2f00*/  @P1 STG.E.U16 desc[UR14][R64.64], R36 ;  /* 0x0000002440001986 */ /* 0x0003e2000c10150e */
[----:B------:R-:W-:-:S04]  /*2f10*/  LEA R72, P1, R124, R0, 0x1 ;  /* 0x000000007c487211 */ /* 0x000fc800078208ff */
[----:B------:R-:W-:Y:S02]  /*2f20*/  LEA.HI.X.SX32 R73, R124, R91, 0x1, P1 ;  /* 0x0000005b7c497211 */ /* 0x000fe400008f0eff */
[C---:B------:R-:W-:Y:S01]  /*2f30*/  ISETP.LT.AND P1, PT, R118.reuse, UR7, !P0 ;  /* 0x0000000776007c0c */ /* 0x040fe2000c721270 */
[-C--:B------:R-:W-:Y:S02]  /*2f40*/  IMAD R118, R118, R7.reuse, RZ ;  /* 0x0000000776767224 */ /* 0x080fe400078e02ff */
[----:B------:R2:W-:Y:S01]  /*2f50*/  @P3 STG.E.U16 desc[UR14][R72.64], R37 ;  /* 0x0000002548003986 */ /* 0x0005e2000c10150e */
[----:B------:R-:W-:Y:S02]  /*2f60*/  ISETP.LT.AND P3, PT, R95, UR7, !P0 ;  /* 0x000000075f007c0c */ /* 0x000fe4000c761270 */
[----:B-1----:R-:W-:Y:S01]  /*2f70*/  LEA R64, P5, R120, R0, 0x1 ;  /* 0x0000000078407211 */ /* 0x002fe200078a08ff */
[----:B------:R1:W-:Y:S01]  /*2f80*/  @P2 STG.E.U16 desc[UR14][R66.64], R38 ;  /* 0x0000002642002986 */ /* 0x0003e2000c10150e */
[C---:B------:R-:W-:Y:S01]  /*2f90*/  ISETP.LT.AND P2, PT, R114.reuse, UR7, !P0 ;  /* 0x0000000772007c0c */ /* 0x040fe2000c741270 */
[----:B------:R-:W-:Y:S01]  /*2fa0*/  IMAD R114, R114, R7, RZ ;  /* 0x0000000772727224 */ /* 0x000fe200078e02ff */
[----:B------:R-:W-:-:S02]  /*2fb0*/  LEA.HI.X.SX32 R65, R120, R91, 0x1, P5 ;  /* 0x0000005b78417211 */ /* 0x000fc400028f0eff */
[----:B--2---:R-:W-:-:S03]  /*2fc0*/  LEA R72, P6, R118, R0, 0x1 ;  /* 0x0000000076487211 */ /* 0x004fc600078c08ff */
[----:B------:R2:W-:Y:S01]  /*2fd0*/  @P4 STG.E.U16 desc[UR14][R64.64], R39 ;  /* 0x0000002740004986 */ /* 0x0005e2000c10150e */
[C---:B------:R-:W-:Y:S01]  /*2fe0*/  ISETP.LT.AND P4, PT, R116.reuse, UR7, !P0 ;  /* 0x0000000774007c0c */ /* 0x040fe2000c781270 */
[----:B------:R-:W-:Y:S01]  /*2ff0*/  IMAD R116, R116, R7, RZ ;  /* 0x0000000774747224 */ /* 0x000fe200078e02ff */
[----:B-1----:R-:W-:Y:S02]  /*3000*/  PRMT R67, R36, 0x7632, R67 ;  /* 0x0000763224437816 */ /* 0x002fe40000000043 */
[----:B------:R-:W-:Y:S02]  /*3010*/  LEA.HI.X.SX32 R73, R118, R91, 0x1, P6 ;  /* 0x0000005b76497211 */ /* 0x000fe400030f0eff */
[-C--:B------:R-:W-:Y:S02]  /*3020*/  LEA R36, P5, R114, R0.reuse, 0x1 ;  /* 0x0000000072247211 */ /* 0x080fe400078a08ff */
[----:B------:R-:W-:Y:S01]  /*3030*/  PRMT R66, R38, 0x7632, R66 ;  /* 0x0000763226427816 */ /* 0x000fe20000000042 */
[----:B------:R1:W-:Y:S01]  /*3040*/  @P1 STG.E.U16 desc[UR14][R72.64], R67 ;  /* 0x0000004348001986 */ /* 0x0003e2000c10150e */
[C---:B------:R-:W-:Y:S01]  /*3050*/  ISETP.LT.AND P1, PT, R110.reuse, UR7, !P0 ;  /* 0x000000076e007c0c */ /* 0x040fe2000c721270 */
[----:B------:R-:W-:Y:S01]  /*3060*/  IMAD R110, R110, R7, RZ ;  /* 0x000000076e6e7224 */ /* 0x000fe200078e02ff */
[----:B--2---:R-:W-:-:S04]  /*3070*/  LEA R64, P6, R116, R0, 0x1 ;  /* 0x0000000074407211 */ /* 0x004fc800078c08ff */
[-C--:B------:R-:W-:Y:S02]  /*3080*/  LEA.HI.X.SX32 R65, R116, R91.reuse, 0x1, P6 ;  /* 0x0000005b74417211 */ /* 0x080fe400030f0eff */
[----:B------:R-:W-:Y:S02]  /*3090*/  LEA R38, P6, R110, R0, 0x1 ;  /* 0x000000006e267211 */ /* 0x000fe400078c08ff */
[----:B-1----:R-:W-:Y:S02]  /*30a0*/  PRMT R73, R37, 0x7632, R73 ;  /* 0x0000763225497816 */ /* 0x002fe40000000049 */
[----:B------:R-:W-:Y:S02]  /*30b0*/  LEA.HI.X.SX32 R37, R114, R91, 0x1, P5 ;  /* 0x0000005b72257211 */ /* 0x000fe400028f0eff */
[C---:B------:R-:W-:Y:S01]  /*30c0*/  ISETP.LT.AND P5, PT, R108.reuse, UR7, !P0 ;  /* 0x000000076c007c0c */ /* 0x040fe2000c7a1270 */
[----:B------:R-:W-:Y:S01]  /*30d0*/  IMAD R108, R108, R7, RZ ;  /* 0x000000076c6c7224 */ /* 0x000fe200078e02ff */
[----:B------:R-:W-:Y:S01]  /*30e0*/  @P4 STG.E.U16 desc[UR14][R64.64], R73 ;  /* 0x0000004940004986 */ /* 0x000fe2000c10150e */
[----:B------:R-:W-:-:S02]  /*30f0*/  LEA.HI.X.SX32 R39, R110, R91, 0x1, P6 ;  /* 0x0000005b6e277211 */ /* 0x000fc400030f0eff */
[C---:B------:R-:W-:Y:S01]  /*3100*/  ISETP.LT.AND P4, PT, R106.reuse, UR7, !P0 ;  /* 0x000000076a007c0c */ /* 0x040fe2000c781270 */
[----:B------:R1:W-:Y:S01]  /*3110*/  @P2 STG.E.U16 desc[UR14][R36.64], R66 ;  /* 0x0000004224002986 */ /* 0x0003e2000c10150e */
[----:B------:R-:W-:-:S03]  /*3120*/  IMAD R106, R106, R7, RZ ;  /* 0x000000076a6a7224 */ /* 0x000fc600078e02ff */
[----:B------:R2:W-:Y:S01]  /*3130*/  @P1 STG.E.U16 desc[UR14][R38.64], R74 ;  /* 0x0000004a26001986 */ /* 0x0005e2000c10150e */
[C---:B------:R-:W-:Y:S01]  /*3140*/  ISETP.LT.AND P1, PT, R102.reuse, UR7, !P0 ;  /* 0x0000000766007c0c */ /* 0x040fe2000c721270 */
[----:B------:R-:W-:Y:S01]  /*3150*/  IMAD R102, R102, R7, RZ ;  /* 0x0000000766667224 */ /* 0x000fe200078e02ff */
[----:B-1----:R-:W-:-:S04]  /*3160*/  LEA R36, P2, R108, R0, 0x1 ;  /* 0x000000006c247211 */ /* 0x002fc800078408ff */
[----:B------:R-:W-:Y:S02]  /*3170*/  LEA.HI.X.SX32 R37, R108, R91, 0x1, P2 ;  /* 0x0000005b6c257211 */ /* 0x000fe400010f0eff */
[-C--:B--2---:R-:W-:Y:S02]  /*3180*/  LEA R38, P6, R106, R0.reuse, 0x1 ;  /* 0x000000006a267211 */ /* 0x084fe400078c08ff */
[C---:B------:R-:W-:Y:S01]  /*3190*/  ISETP.LT.AND P2, PT, R100.reuse, UR7, !P0 ;  /* 0x0000000764007c0c */ /* 0x040fe2000c741270 */
[----:B------:R-:W-:Y:S01]  /*31a0*/  IMAD R100, R100, R7, RZ ;  /* 0x0000000764647224 */ /* 0x000fe200078e02ff */
[----:B------:R-:W-:Y:S01]  /*31b0*/  LEA.HI.X.SX32 R39, R106, R91, 0x1, P6 ;  /* 0x0000005b6a277211 */ /* 0x000fe200030f0eff */
[----:B------:R1:W-:Y:S03]  /*31c0*/  @P5 STG.E.U16 desc[UR14][R36.64], R28 ;  /* 0x0000001c24005986 */ /* 0x0003e6000c10150e */
[----:B------:R-:W-:Y:S01]  /*31d0*/  LEA R64, P6, R100, R0, 0x1 ;  /* 0x0000000064407211 */ /* 0x000fe200078c08ff */
[----:B------:R2:W-:Y:S01]  /*31e0*/  @P4 STG.E.U16 desc[UR14][R38.64], R29 ;  /* 0x0000001d26004986 */ /* 0x0005e2000c10150e */
[C---:B------:R-:W-:Y:S01]  /*31f0*/  ISETP.LT.AND P4, PT, R98.reuse, UR7, !P0 ;  /* 0x0000000762007c0c */ /* 0x040fe2000c781270 */
[----:B------:R-:W-:Y:S01]  /*3200*/  IMAD R98, R98, R7, RZ ;  /* 0x0000000762627224 */ /* 0x000fe200078e02ff */
[----:B------:R-:W-:-:S02]  /*3210*/  LEA.HI.X.SX32 R65, R100, R91, 0x1, P6 ;  /* 0x0000005b64417211 */ /* 0x000fc400030f0eff */
[----:B-1----:R-:W-:-:S04]  /*3220*/  LEA R36, P5, R102, R0, 0x1 ;  /* 0x0000000066247211 */ /* 0x002fc800078a08ff */
[----:B------:R-:W-:Y:S02]  /*3230*/  LEA.HI.X.SX32 R37, R102, R91, 0x1, P5 ;  /* 0x0000005b66257211 */ /* 0x000fe400028f0eff */
[----:B------:R-:W-:Y:S01]  /*3240*/  ISETP.LT.AND P5, PT, R85, UR7, !P0 ;  /* 0x0000000755007c0c */ /* 0x000fe2000c7a1270 */
[-C--:B------:R-:W-:Y:S02]  /*3250*/  IMAD R85, R78, R7.reuse, RZ ;  /* 0x000000074e557224 */ /* 0x080fe400078e02ff */
[----:B------:R1:W-:Y:S01]  /*3260*/  @P1 STG.E.U16 desc[UR14][R36.64], R30 ;  /* 0x0000001e24001986 */ /* 0x0003e2000c10150e */
[C---:B------:R-:W-:Y:S01]  /*3270*/  ISETP.LT.AND P1, PT, R96.reuse, UR7, !P0 ;  /* 0x0000000760007c0c */ /* 0x040fe2000c721270 */
[----:B------:R-:W-:Y:S02]  /*3280*/  IMAD R96, R96, R7, RZ ;  /* 0x0000000760607224 */ /* 0x000fe400078e02ff */
[----:B------:R3:W-:Y:S01]  /*3290*/  @P2 STG.E.U16 desc[UR14][R64.64], R31 ;  /* 0x0000001f40002986 */ /* 0x0007e2000c10150e */
[----:B--2---:R-:W-:-:S04]  /*32a0*/  LEA R38, P2, R98, R0, 0x1 ;  /* 0x0000000062267211 */ /* 0x004fc800078408ff */
[----:B------:R-:W-:Y:S02]  /*32b0*/  LEA.HI.X.SX32 R39, R98, R91, 0x1, P2 ;  /* 0x0000005b62277211 */ /* 0x000fe400010f0eff */
[C---:B------:R-:W-:Y:S01]  /*32c0*/  ISETP.LT.AND P2, PT, R84.reuse, UR7, !P0 ;  /* 0x0000000754007c0c */ /* 0x040fe2000c741270 */
[----:B------:R-:W-:Y:S01]  /*32d0*/  IMAD R84, R84, R7, RZ ;  /* 0x0000000754547224 */ /* 0x000fe200078e02ff */
[----:B-1----:R-:W-:Y:S02]  /*32e0*/  PRMT R37, R28, 0x7632, R37 ;  /* 0x000076321c257816 */ /* 0x002fe40000000025 */
[-C--:B------:R-:W-:Y:S01]  /*32f0*/  LEA R36, P6, R96, R0.reuse, 0x1 ;  /* 0x0000000060247211 */ /* 0x080fe200078c08ff */
[----:B---3--:R-:W-:Y:S01]  /*3300*/  IMAD R64, R7, 0x2, R104 ;  /* 0x0000000207407824 */ /* 0x008fe200078e0268 */
[----:B------:R-:W-:Y:S01]  /*3310*/  PRMT R31, R29, 0x7632, R31 ;  /* 0x000076321d1f7816 */ /* 0x000fe2000000001f */
[----:B------:R1:W-:Y:S01]  /*3320*/  @P4 STG.E.U16 desc[UR14][R38.64], R37 ;  /* 0x0000002526004986 */ /* 0x0003e2000c10150e */
[----:B------:R-:W-:Y:S01]  /*3330*/  LEA R28, P4, R84, R0, 0x1 ;  /* 0x00000000541c7211 */ /* 0x000fe200078808ff */
[----:B------:R-:W-:-:S03]  /*3340*/  IMAD R72, R7, 0x2, R64 ;  /* 0x0000000207487824 */ /* 0x000fc600078e0240 */
[-C--:B------:R-:W-:Y:S02]  /*3350*/  LEA.HI.X.SX32 R29, R84, R91.reuse, 0x1, P4 ;  /* 0x0000005b541d7211 */ /* 0x080fe400020f0eff */
[----:B-1----:R-:W-:Y:S01]  /*3360*/  PRMT R39, R30, 0x7632, R39 ;  /* 0x000076321e277816 */ /* 0x002fe20000000027 */
[C---:B------:R-:W-:Y:S01]  /*3370*/  IMAD R30, R7.reuse, 0x2, R72 ;  /* 0x00000002071e7824 */ /* 0x040fe200078e0248 */
[-C--:B------:R-:W-:Y:S02]  /*3380*/  LEA.HI.X.SX32 R37, R96, R91.reuse, 0x1, P6 ;  /* 0x0000005b60257211 */ /* 0x080fe400030f0eff */
[----:B------:R-:W-:Y:S01]  /*3390*/  ISETP.LT.AND P6, PT, R78, UR7, !P0 ;  /* 0x000000074e007c0c */ /* 0x000fe2000c7c1270 */
[C---:B------:R-:W-:Y:S02]  /*33a0*/  IMAD R74, R7.reuse, 0x2, R30 ;  /* 0x00000002074a7824 */ /* 0x040fe400078e021e */
[----:B------:R1:W-:Y:S02]  /*33b0*/  @P1 STG.E.U16 desc[UR14][R36.64], R31 ;  /* 0x0000001f24001986 */ /* 0x0003e4000c10150e */
[C---:B------:R-:W-:Y:S01]  /*33c0*/  IMAD R80, R7.reuse, 0x2, R74 ;  /* 0x0000000207507824 */ /* 0x040fe200078e024a */
[C---:B------:R-:W-:Y:S01]  /*33d0*/  LEA R66, P4, R74.reuse, R0, 0x1 ;  /* 0x000000004a427211 */ /* 0x040fe200078808ff */
[----:B------:R2:W-:Y:S02]  /*33e0*/  @P2 STG.E.U16 desc[UR14][R28.64], R39 ;  /* 0x000000271c002986 */ /* 0x0005e4000c10150e */
[----:B------:R-:W-:Y:S01]  /*33f0*/  IMAD R82, R7, 0x2, R80 ;  /* 0x0000000207527824 */ /* 0x000fe200078e0250 */
[----:B------:R-:W-:-:S03]  /*3400*/  LEA.HI.X.SX32 R67, R74, R91, 0x1, P4 ;  /* 0x0000005b4a437211 */ /* 0x000fc600020f0eff */
[----:B------:R-:W-:Y:S01]  /*3410*/  IMAD R84, R7, 0x2, R82 ;  /* 0x0000000207547824 */ /* 0x000fe200078e0252 */
[----:B-1----:R-:W-:-:S04]  /*3420*/  LEA R36, P2, R64, R0, 0x1 ;  /* 0x0000000040247211 */ /* 0x002fc800078408ff */
[-C--:B------:R-:W-:Y:S02]  /*3430*/  LEA R78, P4, R84, R0.reuse, 0x1 ;  /* 0x00000000544e7211 */ /* 0x080fe400078808ff */
[-C--:B--2---:R-:W-:Y:S02]  /*3440*/  LEA R28, P1, R104, R0.reuse, 0x1 ;  /* 0x00000000681c7211 */ /* 0x084fe400078208ff */
[-C--:B------:R-:W-:Y:S02]  /*3450*/  LEA.HI.X.SX32 R37, R64, R91.reuse, 0x1, P2 ;  /* 0x0000005b40257211 */ /* 0x080fe400010f0eff */
[-C--:B------:R-:W-:Y:S02]  /*3460*/  LEA R64, P2, R30, R0.reuse, 0x1 ;  /* 0x000000001e407211 */ /* 0x080fe400078408ff */
[----:B------:R-:W-:Y:S02]  /*3470*/  LEA.HI.X.SX32 R29, R104, R91, 0x1, P1 ;  /* 0x0000005b681d7211 */ /* 0x000fe400008f0eff */
[----:B------:R-:W-:-:S02]  /*3480*/  LEA R38, P1, R72, R0, 0x1 ;  /* 0x0000000048267211 */ /* 0x000fc400078208ff */
[-C--:B------:R-:W-:Y:S01]  /*3490*/  LEA.HI.X.SX32 R65, R30, R91.reuse, 0x1, P2 ;  /* 0x0000005b1e417211 */ /* 0x080fe200010f0eff */
[C---:B------:R-:W-:Y:S01]  /*34a0*/  IMAD R30, R7.reuse, 0x2, R84 ;  /* 0x00000002071e7824 */ /* 0x040fe200078e0254 */
[-C--:B------:R-:W-:Y:S02]  /*34b0*/  LEA.HI.X.SX32 R39, R72, R91.reuse, 0x1, P1 ;  /* 0x0000005b48277211 */ /* 0x080fe400008f0eff */
[-C--:B------:R-:W-:Y:S01]  /*34c0*/  LEA R72, P1, R80, R0.reuse, 0x1 ;  /* 0x0000000050487211 */ /* 0x080fe200078208ff */
[C---:B------:R-:W-:Y:S01]  /*34d0*/  IMAD R96, R7.reuse, 0x2, R30 ;  /* 0x0000000207607824 */ /* 0x040fe200078e021e */
[----:B------:R-:W-:Y:S02]  /*34e0*/  LEA R74, P2, R82, R0, 0x1 ;  /* 0x00000000524a7211 */ /* 0x000fe400078408ff */
[-C--:B------:R-:W-:Y:S01]  /*34f0*/  LEA.HI.X.SX32 R73, R80, R91.reuse, 0x1, P1 ;  /* 0x0000005b50497211 */ /* 0x080fe200008f0eff */
[----:B------:R-:W-:Y:S01]  /*3500*/  IMAD R98, R7, 0x2, R96 ;  /* 0x0000000207627824 */ /* 0x000fe200078e0260 */
[----:B------:R-:W-:-:S02]  /*3510*/  LEA.HI.X.SX32 R75, R82, R91, 0x1, P2 ;  /* 0x0000005b524b7211 */ /* 0x000fc400010f0eff */
[-C--:B------:R-:W-:Y:S02]  /*3520*/  LEA.HI.X.SX32 R79, R84, R91.reuse, 0x1, P4 ;  /* 0x0000005b544f7211 */ /* 0x080fe400020f0eff */
[-C--:B------:R-:W-:Y:S02]  /*3530*/  LEA R80, P1, R30, R0.reuse, 0x1 ;  /* 0x000000001e507211 */ /* 0x080fe400078208ff */
[-C--:B------:R-:W-:Y:S02]  /*3540*/  LEA R82, P4, R96, R0.reuse, 0x1 ;  /* 0x0000000060527211 */ /* 0x080fe400078808ff */
[----:B------:R-:W-:Y:S02]  /*3550*/  LEA R84, P2, R85, R0, 0x1 ;  /* 0x0000000055547211 */ /* 0x000fe400078408ff */
[-C--:B------:R-:W-:Y:S02]  /*3560*/  LEA.HI.X.SX32 R81, R30, R91.reuse, 0x1, P1 ;  /* 0x0000005b1e517211 */ /* 0x080fe400008f0eff */
[----:B------:R-:W-:-:S02]  /*3570*/  LEA.HI.X.SX32 R83, R96, R91, 0x1, P4 ;  /* 0x0000005b60537211 */ /* 0x000fc400020f0eff */
[----:B------:R-:W-:Y:S02]  /*3580*/  LEA R30, P4, R98, R0, 0x1 ;  /* 0x00000000621e7211 */ /* 0x000fe400078808ff */
[----:B------:R-:W-:Y:S02]  /*3590*/  ISETP.LT.AND P1, PT, R68, UR7, !P0 ;  /* 0x0000000744007c0c */ /* 0x000fe4000c721270 */
[-C--:B------:R-:W-:Y:S02]  /*35a0*/  LEA.HI.X.SX32 R85, R85, R91.reuse, 0x1, P2 ;  /* 0x0000005b55557211 */ /* 0x080fe400010f0eff */
[----:B------:R-:W-:Y:S02]  /*35b0*/  PRMT R68, R31, 0x7632, R68 ;  /* 0x000076321f447816 */ /* 0x000fe40000000044 */
[----:B------:R-:W-:Y:S01]  /*35c0*/  LEA.HI.X.SX32 R31, R98, R91, 0x1, P4 ;  /* 0x0000005b621f7211 */ /* 0x000fe200020f0eff */
[----:B------:R-:W-:Y:S01]  /*35d0*/  IMAD R98, R7, 0x2, R98 ;  /* 0x0000000207627824 */ /* 0x000fe200078e0262 */
[----:B------:R-:W-:Y:S01]  /*35e0*/  ISETP.LT.AND P4, PT, R71, UR7, !P0 ;  /* 0x0000000747007c0c */ /* 0x000fe2000c781270 */
[----:B------:R-:W-:Y:S01]  /*35f0*/  @P6 STG.E.U16 desc[UR14][R84.64], R68 ;  /* 0x0000004454006986 */ /* 0x000fe2000c10150e */
[----:B------:R-:W-:-:S02]  /*3600*/  ISETP.LT.AND P6, PT, R89, UR7, !P0 ;  /* 0x0000000759007c0c */ /* 0x000fc4000c7c1270 */
[----:B------:R-:W-:Y:S01]  /*3610*/  ISETP.LT.AND P2, PT, R92, UR7, !P0 ;  /* 0x000000075c007c0c */ /* 0x000fe2000c741270 */
[----:B------:R1:W-:Y:S01]  /*3620*/  @P5 STG.E.U16 desc[UR14][R28.64], R32 ;  /* 0x000000201c005986 */ /* 0x0003e2000c10150e */
[----:B------:R-:W-:-:S03]  /*3630*/  ISETP.LT.AND P5, PT, R86, UR7, !P0 ;  /* 0x0000000756007c0c */ /* 0x000fc6000c7a1270 */
[----:B------:R2:W-:Y:S01]  /*3640*/  @P3 STG.E.U16 desc[UR14][R36.64], R33 ;  /* 0x0000002124003986 */ /* 0x0005e2000c10150e */
[----:B------:R-:W-:-:S03]  /*3650*/  ISETP.LT.AND P3, PT, R90, UR7, !P0 ;  /* 0x000000075a007c0c */ /* 0x000fc6000c761270 */
[----:B------:R3:W-:Y:S01]  /*3660*/  @P1 STG.E.U16 desc[UR14][R38.64], R34 ;  /* 0x0000002226001986 */ /* 0x0007e2000c10150e */
[----:B------:R-:W-:Y:S02]  /*3670*/  ISETP.LT.AND P1, PT, R88, UR7, !P0 ;  /* 0x0000000758007c0c */ /* 0x000fe4000c721270 */
[----:B-1----:R-:W-:Y:S01]  /*3680*/  PRMT R29, R32, 0x7632, R29 ;  /* 0x00007632201d7816 */ /* 0x002fe2000000001d */
[----:B------:R-:W-:Y:S01]  /*3690*/  @P4 STG.E.U16 desc[UR14][R64.64], R35 ;  /* 0x0000002340004986 */ /* 0x000fe2000c10150e */
[----:B------:R-:W-:Y:S02]  /*36a0*/  ISETP.LT.AND P4, PT, R87, UR7, !P0 ;  /* 0x0000000757007c0c */ /* 0x000fe4000c781270 */
[----:B--2---:R-:W-:Y:S01]  /*36b0*/  PRMT R37, R33, 0x7632, R37 ;  /* 0x0000763221257816 */ /* 0x004fe20000000025 */
[----:B------:R1:W-:Y:S01]  /*36c0*/  @P6 STG.E.U16 desc[UR14][R66.64], R29 ;  /* 0x0000001d42006986 */ /* 0x0003e2000c10150e */
[----:B------:R-:W-:Y:S02]  /*36d0*/  ISETP.LT.AND P6, PT, R77, UR7, !P0 ;  /* 0x000000074d007c0c */ /* 0x000fe4000c7c1270 */
[----:B------:R-:W-:Y:S01]  /*36e0*/  PRMT R32, R34, 0x7632, R32 ;  /* 0x0000763222207816 */ /* 0x000fe20000000020 */
[----:B------:R-:W-:Y:S01]  /*36f0*/  @P3 STG.E.U16 desc[UR14][R72.64], R37 ;  /* 0x0000002548003986 */ /* 0x000fe2000c10150e */
[----:B---3--:R-:W-:Y:S01]  /*3700*/  PRMT R39, R35, 0x7632, R39 ;  /* 0x0000763223277816 */ /* 0x008fe20000000027 */
[C---:B------:R-:W-:Y:S01]  /*3710*/  IMAD R34, R7.reuse, 0x2, R98 ;  /* 0x0000000207227824 */ /* 0x040fe200078e0262 */
[----:B------:R-:W-:Y:S01]  /*3720*/  ISETP.LT.AND P3, PT, R76, UR7, !P0 ;  /* 0x000000074c007c0c */ /* 0x000fe2000c761270 */
[----:B------:R2:W-:Y:S01]  /*3730*/  @P1 STG.E.U16 desc[UR14][R74.64], R32 ;  /* 0x000000204a001986 */ /* 0x0005e2000c10150e */
[----:B------:R-:W-:Y:S01]  /*3740*/  ISETP.LT.AND P1, PT, R70, UR7, !P0 ;  /* 0x0000000746007c0c */ /* 0x000fe2000c721270 */
[----:B------:R-:W-:-:S02]  /*3750*/  IMAD R36, R7, 0x2, R34 ;  /* 0x0000000207247824 */ /* 0x000fc400078e0222 */
[----:B------:R-:W-:Y:S01]  /*3760*/  @P4 STG.E.U16 desc[UR14][R78.64], R39 ;  /* 0x000000274e004986 */ /* 0x000fe2000c10150e */
[----:B------:R-:W-:Y:S01]  /*3770*/  ISETP.LT.AND P4, PT, R69, UR7, !P0 ;  /* 0x0000000745007c0c */ /* 0x000fe2000c781270 */
[----:B------:R-:W-:Y:S02]  /*3780*/  IMAD R38, R7, 0x2, R36 ;  /* 0x0000000207267824 */ /* 0x000fe400078e0224 */
[----:B------:R-:W-:Y:S01]  /*3790*/  @P5 STG.E.U16 desc[UR14][R80.64], R24 ;  /* 0x0000001850005986 */ /* 0x000fe2000c10150e */
[----:B------:R-:W-:-:S03]  /*37a0*/  ISETP.LT.AND P5, PT, R61, UR7, !P0 ;  /* 0x000000073d007c0c */ /* 0x000fc6000c7a1270 */
[----:B------:R3:W-:Y:S01]  /*37b0*/  @P6 STG.E.U16 desc[UR14][R82.64], R25 ;  /* 0x0000001952006986 */ /* 0x0007e2000c10150e */
[----:B------:R-:W-:-:S03]  /*37c0*/  LEA R28, P6, R98, R0, 0x1 ;  /* 0x00000000621c7211 */ /* 0x000fc600078c08ff */
[----:B------:R-:W-:Y:S01]  /*37d0*/  @P3 STG.E.U16 desc[UR14][R30.64], R26 ;  /* 0x0000001a1e003986 */ /* 0x000fe2000c10150e */
[-C--:B-1----:R-:W-:Y:S02]  /*37e0*/  LEA.HI.X.SX32 R29, R98, R91.reuse, 0x1, P6 ;  /* 0x0000005b621d7211 */ /* 0x082fe400030f0eff */
[CC--:B--2---:R-:W-:Y:S02]  /*37f0*/  LEA R32, P6, R34.reuse, R0.reuse, 0x1 ;  /* 0x0000000022207211 */ /* 0x0c4fe400078c08ff */
[----:B------:R-:W-:Y:S01]  /*3800*/  ISETP.LT.AND P3, PT, R63, UR7, !P0 ;  /* 0x000000073f007c0c */ /* 0x000fe2000c761270 */
[----:B------:R1:W-:Y:S01]  /*3810*/  @P4 STG.E.U16 desc[UR14][R28.64], R27 ;  /* 0x0000001b1c004986 */ /* 0x0003e2000c10150e */
[----:B------:R-:W-:Y:S02]  /*3820*/  LEA.HI.X.SX32 R33, R34, R91, 0x1, P6 ;  /* 0x0000005b22217211 */ /* 0x000fe400030f0eff */
[----:B------:R-:W-:Y:S02]  /*3830*/  LEA R34, P6, R36, R0, 0x1 ;  /* 0x0000000024227211 */ /* 0x000fe400078c08ff */
[----:B---3--:R-:W-:-:S02]  /*3840*/  PRMT R25, R24, 0x7632, R25 ;  /* 0x0000763218197816 */ /* 0x008fc40000000019 */
[----:B------:R-:W-:Y:S02]  /*3850*/  LEA.HI.X.SX32 R35, R36, R91, 0x1, P6 ;  /* 0x0000005b24237211 */ /* 0x000fe400030f0eff */
[----:B------:R-:W-:Y:S01]  /*3860*/  ISETP.LT.AND P4, PT, R60, UR7, !P0 ;  /* 0x000000073c007c0c */ /* 0x000fe2000c781270 */
[----:B------:R2:W-:Y:S01]  /*3870*/  @P5 STG.E.U16 desc[UR14][R32.64], R25 ;  /* 0x0000001920005986 */ /* 0x0005e2000c10150e */
[----:B------:R-:W-:Y:S01]  /*3880*/  LEA R24, P6, R38, R0, 0x1 ;  /* 0x0000000026187211 */ /* 0x000fe200078c08ff */
[----:B-1----:R-:W-:Y:S01]  /*3890*/  IMAD R28, R7, 0x2, R38 ;  /* 0x00000002071c7824 */ /* 0x002fe200078e0226 */
[----:B------:R-:W-:Y:S02]  /*38a0*/  PRMT R29, R25, 0x7632, R29 ;  /* 0x00007632191d7816 */ /* 0x000fe4000000001d */
[----:B------:R-:W-:Y:S01]  /*38b0*/  PRMT R31, R26, 0x7632, R31 ;  /* 0x000076321a1f7816 */ /* 0x000fe2000000001f */
[----:B------:R-:W-:Y:S01]  /*38c0*/  IMAD R30, R7, 0x2, R28 ;  /* 0x00000002071e7824 */ /* 0x000fe200078e021c */
[----:B------:R-:W-:Y:S01]  /*38d0*/  ISETP.LT.AND P5, PT, R62, UR7, !P0 ;  /* 0x000000073e007c0c */ /* 0x000fe2000c7a1270 */
[----:B------:R1:W-:Y:S01]  /*38e0*/  @P3 STG.E.U16 desc[UR14][R34.64], R29 ;  /* 0x0000001d22003986 */ /* 0x0003e2000c10150e */
[----:B------:R-:W-:-:S02]  /*38f0*/  ISETP.LT.AND P3, PT, R55, UR7, !P0 ;  /* 0x0000000737007c0c */ /* 0x000fc4000c761270 */
[-C--:B--2---:R-:W-:Y:S01]  /*3900*/  LEA.HI.X.SX32 R25, R38, R91.reuse, 0x1, P6 ;  /* 0x0000005b26197211 */ /* 0x084fe200030f0eff */
[----:B------:R-:W-:Y:S01]  /*3910*/  IMAD R32, R7, 0x2, R30 ;  /* 0x0000000207207824 */ /* 0x000fe200078e021e */
[CC--:B------:R-:W-:Y:S02]  /*3920*/  LEA R26, P6, R28.reuse, R0.reuse, 0x1 ;  /* 0x000000001c1a7211 */ /* 0x0c0fe400078c08ff */
[----:B------:R-:W-:Y:S01]  /*3930*/  PRMT R33, R27, 0x7632, R33 ;  /* 0x000076321b217816 */ /* 0x000fe20000000021 */
[----:B------:R2:W-:Y:S01]  /*3940*/  @P4 STG.E.U16 desc[UR14][R24.64], R31 ;  /* 0x0000001f18004986 */ /* 0x0005e2000c10150e */
[-C--:B------:R-:W-:Y:S02]  /*3950*/  LEA.HI.X.SX32 R27, R28, R91.reuse, 0x1, P6 ;  /* 0x0000005b1c1b7211 */ /* 0x080fe400030f0eff */
[C---:B------:R-:W-:Y:S01]  /*3960*/  LEA R28, P6, R30.reuse, R0, 0x1 ;  /* 0x000000001e1c7211 */ /* 0x040fe200078c08ff */
[----:B-1----:R-:W-:Y:S01]  /*3970*/  IMAD R34, R7, 0x2, R32 ;  /* 0x0000000207227824 */ /* 0x002fe200078e0220 */
[----:B------:R-:W-:Y:S01]  /*3980*/  ISETP.LT.AND P4, PT, R59, UR7, !P0 ;  /* 0x000000073b007c0c */ /* 0x000fe2000c781270 */
[----:B------:R1:W-:Y:S01]  /*3990*/  @P5 STG.E.U16 desc[UR14][R26.64], R33 ;  /* 0x000000211a005986 */ /* 0x0003e2000c10150e */
[----:B------:R-:W-:-:S02]  /*39a0*/  LEA.HI.X.SX32 R29, R30, R91, 0x1, P6 ;  /* 0x0000005b1e1d7211 */ /* 0x000fc400030f0eff */
[-C--:B------:R-:W-:Y:S02]  /*39b0*/  LEA R30, P6, R32, R0.reuse, 0x1 ;  /* 0x00000000201e7211 */ /* 0x080fe400078c08ff */
[----:B------:R-:W-:Y:S01]  /*39c0*/  ISETP.LT.AND P5, PT, R58, UR7, !P0 ;  /* 0x000000073a007c0c */ /* 0x000fe2000c7a1270 */
[----:B----4-:R3:W-:Y:S01]  /*39d0*/  @P3 STG.E.U16 desc[UR14][R28.64], R40 ;  /* 0x000000281c003986 */ /* 0x0107e2000c10150e */
[-C--:B--2---:R-:W-:Y:S01]  /*39e0*/  LEA.HI.X.SX32 R31, R32, R91.reuse, 0x1, P6 ;  /* 0x0000005b201f7211 */ /* 0x084fe200030f0eff */
[----:B------:R-:W-:Y:S01]  /*39f0*/  IMAD R32, R7, 0x2, R34 ;  /* 0x0000000207207824 */ /* 0x000fe200078e0222 */
[CC--:B------:R-:W-:Y:S02]  /*3a00*/  LEA R24, P6, R34.reuse, R0.reuse, 0x1 ;  /* 0x0000000022187211 */ /* 0x0c0fe400078c08ff */
[----:B------:R-:W-:Y:S01]  /*3a10*/  ISETP.LT.AND P3, PT, R57, UR7, !P0 ;  /* 0x0000000739007c0c */ /* 0x000fe2000c761270 */
[----:B------:R2:W-:Y:S01]  /*3a20*/  @P4 STG.E.U16 desc[UR14][R30.64], R41 ;  /* 0x000000291e004986 */ /* 0x0005e2000c10150e */
[----:B------:R-:W-:Y:S01]  /*3a30*/  LEA.HI.X.SX32 R25, R34, R91, 0x1, P6 ;  /* 0x0000005b22197211 */ /* 0x000fe200030f0eff */
[----:B------:R-:W-:Y:S01]  /*3a40*/  IMAD R34, R7, 0x2, R32 ;  /* 0x0000000207227824 */ /* 0x000fe200078e0220 */
[----:B-1----:R-:W-:-:S02]  /*3a50*/  LEA R26, P6, R32, R0, 0x1 ;  /* 0x00000000201a7211 */ /* 0x002fc400078c08ff */
[----:B------:R-:W-:Y:S01]  /*3a60*/  ISETP.LT.AND P4, PT, R53, UR7, !P0 ;  /* 0x0000000735007c0c */ /* 0x000fe2000c781270 */
[----:B------:R1:W-:Y:S01]  /*3a70*/  @P5 STG.E.U16 desc[UR14][R24.64], R42 ;  /* 0x0000002a18005986 */ /* 0x0003e2000c10150e */
[-C--:B------:R-:W-:Y:S01]  /*3a80*/  LEA.HI.X.SX32 R27, R32, R91.reuse, 0x1, P6 ;  /* 0x0000005b201b7211 */ /* 0x080fe200030f0eff */
[C---:B------:R-:W-:Y:S01]  /*3a90*/  IMAD R32, R7.reuse, 0x2, R34 ;  /* 0x0000000207207824 */ /* 0x040fe200078e0222 */
[-C--:B---3--:R-:W-:Y:S02]  /*3aa0*/  LEA R28, P6, R34, R0.reuse, 0x1 ;  /* 0x00000000221c7211 */ /* 0x088fe400078c08ff */
[----:B------:R-:W-:Y:S01]  /*3ab0*/  ISETP.LT.AND P5, PT, R56, UR7, !P0 ;  /* 0x0000000738007c0c */ /* 0x000fe2000c7a1270 */
[----:B------:R3:W-:Y:S01]  /*3ac0*/  @P3 STG.E.U16 desc[UR14][R26.64], R43 ;  /* 0x0000002b1a003986 */ /* 0x0007e2000c10150e */
[----:B------:R-:W-:Y:S01]  /*3ad0*/  LEA.HI.X.SX32 R29, R34, R91, 0x1, P6 ;  /* 0x0000005b221d7211 */ /* 0x000fe200030f0eff */
[----:B------:R-:W-:Y:S01]  /*3ae0*/  IMAD R34, R7, 0x2, R32 ;  /* 0x0000000207227824 */ /* 0x000fe200078e0220 */
[----:B--2---:R-:W-:-:S02]  /*3af0*/  LEA R30, P6, R32, R0, 0x1 ;  /* 0x00000000201e7211 */ /* 0x004fc400078c08ff */
[----:B------:R-:W-:Y:S02]  /*3b00*/  PRMT R40, R40, 0x7632, R40 ;  /* 0x0000763228287816 */ /* 0x000fe40000000028 */
[----:B------:R-:W-:Y:S02]  /*3b10*/  ISETP.LT.AND P3, PT, R52, UR7, !P0 ;  /* 0x0000000734007c0c */ /* 0x000fe4000c761270 */
[----:B------:R-:W-:Y:S01]  /*3b20*/  LEA.HI.X.SX32 R31, R32, R91, 0x1, P6 ;  /* 0x0000005b201f7211 */ /* 0x000fe200030f0eff */
[----:B------:R-:W-:Y:S01]  /*3b30*/  IMAD R32, R7, 0x2, R34 ;  /* 0x0000000207207824 */ /* 0x000fe200078e0222 */
[----:B-1----:R-:W-:Y:S01]  /*3b40*/  LEA R24, P6, R34, R0, 0x1 ;  /* 0x0000000022187211 */ /* 0x002fe200078c08ff */
[----:B------:R1:W-:Y:S01]  /*3b50*/  @P4 STG.E.U16 desc[UR14][R28.64], R40 ;  /* 0x000000281c004986 */ /* 0x0003e2000c10150e */
[----:B------:R-:W-:Y:S02]  /*3b60*/  PRMT R41, R41, 0x7632, R41 ;  /* 0x0000763229297816 */ /* 0x000fe40000000029 */
[----:B------:R-:W-:-:S02]  /*3b70*/  ISETP.LT.AND P4, PT, R54, UR7, !P0 ;  /* 0x0000000736007c0c */ /* 0x000fc4000c781270 */
[-C--:B------:R-:W-:Y:S01]  /*3b80*/  LEA.HI.X.SX32 R25, R34, R91.reuse, 0x1, P6 ;  /* 0x0000005b22197211 */ /* 0x080fe200030f0eff */
[----:B------:R-:W-:Y:S01]  /*3b90*/  IMAD R34, R7, 0x2, R32 ;  /* 0x0000000207227824 */ /* 0x000fe200078e0220 */
[-C--:B---3--:R-:W-:Y:S01]  /*3ba0*/  LEA R26, P6, R32, R0.reuse, 0x1 ;  /* 0x00000000201a7211 */ /* 0x088fe200078c08ff */
[----:B------:R2:W-:Y:S01]  /*3bb0*/  @P5 STG.E.U16 desc[UR14][R30.64], R41 ;  /* 0x000000291e005986 */ /* 0x0005e2000c10150e */
[----:B------:R-:W-:Y:S02]  /*3bc0*/  PRMT R42, R42, 0x7632, R42 ;  /* 0x000076322a2a7816 */ /* 0x000fe4000000002a */
[----:B------:R-:W-:Y:S02]  /*3bd0*/  ISETP.LT.AND P5, PT, R19, UR7, !P0 ;  /* 0x0000000713007c0c */ /* 0x000fe4000c7a1270 */
[----:B------:R-:W-:Y:S01]  /*3be0*/  LEA.HI.X.SX32 R27, R32, R91, 0x1, P6 ;  /* 0x0000005b201b7211 */ /* 0x000fe200030f0eff */
[----:B------:R-:W-:Y:S01]  /*3bf0*/  IMAD R32, R7, 0x2, R34 ;  /* 0x0000000207207824 */ /* 0x000fe200078e0222 */
[----:B------:R-:W-:Y:S01]  /*3c00*/  PRMT R43, R43, 0x7632, R43 ;  /* 0x000076322b2b7816 */ /* 0x000fe2000000002b */
[----:B------:R-:W-:Y:S01]  /*3c10*/  @P3 STG.E.U16 desc[UR14][R24.64], R42 ;  /* 0x0000002a18003986 */ /* 0x000fe2000c10150e */
[----:B-1----:R-:W-:-:S02]  /*3c20*/  LEA R28, P6, R34, R0, 0x1 ;  /* 0x00000000221c7211 */ /* 0x002fc400078c08ff */
[----:B------:R-:W-:Y:S01]  /*3c30*/  ISETP.LT.AND P3, PT, R23, UR7, !P0 ;  /* 0x0000000717007c0c */ /* 0x000fe2000c761270 */
[----:B------:R1:W-:Y:S01]  /*3c40*/  @P4 STG.E.U16 desc[UR14][R26.64], R43 ;  /* 0x0000002b1a004986 */ /* 0x0003e2000c10150e */
[-C--:B------:R-:W-:Y:S01]  /*3c50*/  LEA.HI.X.SX32 R29, R34, R91.reuse, 0x1, P6 ;  /* 0x0000005b221d7211 */ /* 0x080fe200030f0eff */
[C---:B------:R-:W-:Y:S01]  /*3c60*/  IMAD R34, R7.reuse, 0x2, R32 ;  /* 0x0000000207227824 */ /* 0x040fe200078e0220 */
[-C--:B--2---:R-:W-:Y:S02]  /*3c70*/  LEA R30, P6, R32, R0.reuse, 0x1 ;  /* 0x00000000201e7211 */ /* 0x084fe400078c08ff */
[----:B------:R-:W-:Y:S01]  /*3c80*/  ISETP.LT.AND P4, PT, R22, UR7, !P0 ;  /* 0x0000000716007c0c */ /* 0x000fe2000c781270 */
[----:B-----5:R2:W-:Y:S01]  /*3c90*/  @P5 STG.E.U16 desc[UR14][R28.64], R44 ;  /* 0x0000002c1c005986 */ /* 0x0205e2000c10150e */
[----:B------:R-:W-:Y:S01]  /*3ca0*/  LEA.HI.X.SX32 R31, R32, R91, 0x1, P6 ;  /* 0x0000005b201f7211 */ /* 0x000fe200030f0eff */
[----:B------:R-:W-:Y:S01]  /*3cb0*/  IMAD R32, R7, 0x2, R34 ;  /* 0x0000000207207824 */ /* 0x000fe200078e0222 */
[----:B------:R-:W-:-:S02]  /*3cc0*/  LEA R22, P6, R34, R0, 0x1 ;  /* 0x0000000022167211 */ /* 0x000fc400078c08ff */
[----:B------:R-:W-:Y:S01]  /*3cd0*/  ISETP.LT.AND P5, PT, R21, UR7, !P0 ;  /* 0x0000000715007c0c */ /* 0x000fe2000c7a1270 */
[----:B------:R-:W-:Y:S01]  /*3ce0*/  @P3 STG.E.U16 desc[UR14][R30.64], R45 ;  /* 0x0000002d1e003986 */ /* 0x000fe2000c10150e */
[-C--:B------:R-:W-:Y:S01]  /*3cf0*/  LEA.HI.X.SX32 R23, R34, R91.reuse, 0x1, P6 ;  /* 0x0000005b22177211 */ /* 0x080fe200030f0eff */
[----:B-1----:R-:W-:Y:S01]  /*3d00*/  IMAD R26, R7, 0x2, R32 ;  /* 0x00000002071a7824 */ /* 0x002fe200078e0220 */
[C---:B------:R-:W-:Y:S02]  /*3d10*/  LEA R24, P6, R32.reuse, R0, 0x1 ;  /* 0x0000000020187211 */ /* 0x040fe400078c08ff */
[----:B------:R-:W-:Y:S01]  /*3d20*/  ISETP.LT.AND P3, PT, R17, UR7, !P0 ;  /* 0x0000000711007c0c */ /* 0x000fe2000c761270 */
[----:B------:R-:W-:Y:S01]  /*3d30*/  @P4 STG.E.U16 desc[UR14][R22.64], R46 ;  /* 0x0000002e16004986 */ /* 0x000fe2000c10150e */
[----:B------:R-:W-:Y:S01]  /*3d40*/  LEA.HI.X.SX32 R25, R32, R91, 0x1, P6 ;  /* 0x0000005b20197211 */ /* 0x000fe200030f0eff */
[----:B--2---:R-:W-:Y:S01]  /*3d50*/  IMAD R28, R7, 0x2, R26 ;  /* 0x00000002071c7824 */ /* 0x004fe200078e021a */
[----:B------:R-:W-:-:S02]  /*3d60*/  ISETP.LT.AND P4, PT, R20, UR7, !P0 ;  /* 0x0000000714007c0c */ /* 0x000fc4000c781270 */
[-C--:B------:R-:W-:Y:S01]  /*3d70*/  LEA R20, P6, R26, R0.reuse, 0x1 ;  /* 0x000000001a147211 */ /* 0x080fe200078c08ff */
[----:B------:R1:W-:Y:S01]  /*3d80*/  @P5 STG.E.U16 desc[UR14][R24.64], R47 ;  /* 0x0000002f18005986 */ /* 0x0003e2000c10150e */
[----:B------:R-:W-:Y:S02]  /*3d90*/  PRMT R44, R44, 0x7632, R44 ;  /* 0x000076322c2c7816 */ /* 0x000fe4000000002c */
[----:B------:R-:W-:Y:S01]  /*3da0*/  LEA.HI.X.SX32 R21, R26, R91, 0x1, P6 ;  /* 0x0000005b1a157211 */ /* 0x000fe200030f0eff */
[----:B------:R-:W-:Y:S01]  /*3db0*/  IMAD R26, R7, 0x2, R28 ;  /* 0x00000002071a7824 */ /* 0x000fe200078e021c */
[----:B------:R-:W-:Y:S02]  /*3dc0*/  ISETP.LT.AND P5, PT, R16, UR7, !P0 ;  /* 0x0000000710007c0c */ /* 0x000fe4000c7a1270 */
[----:B------:R-:W-:Y:S01]  /*3dd0*/  LEA R16, P6, R28, R0, 0x1 ;  /* 0x000000001c107211 */ /* 0x000fe200078c08ff */
[----:B------:R2:W-:Y:S01]  /*3de0*/  @P3 STG.E.U16 desc[UR14][R20.64], R44 ;  /* 0x0000002c14003986 */ /* 0x0005e2000c10150e */
[----:B------:R-:W-:-:S02]  /*3df0*/  ISETP.LT.AND P3, PT, R18, UR7, !P0 ;  /* 0x0000000712007c0c */ /* 0x000fc4000c761270 */
[-C--:B------:R-:W-:Y:S01]  /*3e00*/  LEA.HI.X.SX32 R17, R28, R91.reuse, 0x1, P6 ;  /* 0x0000005b1c117211 */ /* 0x080fe200030f0eff */
[----:B-1----:R-:W-:Y:S01]  /*3e10*/  IMAD R24, R7, 0x2, R26 ;  /* 0x0000000207187824 */ /* 0x002fe200078e021a */
[----:B------:R-:W-:Y:S02]  /*3e20*/  PRMT R45, R45, 0x7632, R45 ;  /* 0x000076322d2d7816 */ /* 0x000fe4000000002d */
[CC--:B------:R-:W-:Y:S02]  /*3e30*/  LEA R18, P6, R26.reuse, R0.reuse, 0x1 ;  /* 0x000000001a127211 */ /* 0x0c0fe400078c08ff */
[----:B------:R-:W-:Y:S01]  /*3e40*/  PRMT R47, R47, 0x7632, R47 ;  /* 0x000076322f2f7816 */ /* 0x000fe2000000002f */
[----:B------:R1:W-:Y:S01]  /*3e50*/  @P4 STG.E.U16 desc[UR14][R16.64], R45 ;  /* 0x0000002d10004986 */ /* 0x0003e2000c10150e */
[----:B------:R-:W-:Y:S01]  /*3e60*/  LEA.HI.X.SX32 R19, R26, R91, 0x1, P6 ;  /* 0x0000005b1a137211 */ /* 0x000fe200030f0eff */
[----:B------:R-:W-:Y:S01]  /*3e70*/  IMAD R26, R7, 0x2, R24 ;  /* 0x00000002071a7824 */ /* 0x000fe200078e0218 */
[----:B------:R-:W-:-:S02]  /*3e80*/  LEA R22, P6, R24, R0, 0x1 ;  /* 0x0000000018167211 */ /* 0x000fc400078c08ff */
[----:B------:R-:W-:Y:S02]  /*3e90*/  ISETP.LT.AND P4, PT, R9, UR7, !P0 ;  /* 0x0000000709007c0c */ /* 0x000fe4000c781270 */
[-C--:B------:R-:W-:Y:S02]  /*3ea0*/  LEA.HI.X.SX32 R23, R24, R91.reuse, 0x1, P6 ;  /* 0x0000005b18177211 */ /* 0x080fe400030f0eff */
[----:B--2---:R-:W-:Y:S02]  /*3eb0*/  LEA R20, P6, R26, R0, 0x1 ;  /* 0x000000001a147211 */ /* 0x004fe400078c08ff */
[----:B------:R-:W-:Y:S01]  /*3ec0*/  PRMT R9, R46, 0x7632, R9 ;  /* 0x000076322e097816 */ /* 0x000fe20000000009 */
[----:B-1----:R-:W-:Y:S01]  /*3ed0*/  IMAD R16, R7, 0x2, R26 ;  /* 0x0000000207107824 */ /* 0x002fe200078e021a */
[----:B------:R-:W-:-:S03]  /*3ee0*/  LEA.HI.X.SX32 R21, R26, R91, 0x1, P6 ;  /* 0x0000005b1a157211 */ /* 0x000fc600030f0eff */
[----:B------:R-:W-:Y:S01]  /*3ef0*/  @P5 STG.E.U16 desc[UR14][R18.64], R9 ;  /* 0x0000000912005986 */ /* 0x000fe2000c10150e */
[-C--:B------:R-:W-:Y:S01]  /*3f00*/  LEA R24, P6, R16, R0.reuse, 0x1 ;  /* 0x0000000010187211 */ /* 0x080fe200078c08ff */
[----:B------:R-:W-:Y:S01]  /*3f10*/  IMAD R26, R7, 0x2, R16 ;  /* 0x00000002071a7824 */ /* 0x000fe200078e0210 */
[----:B------:R-:W-:Y:S01]  /*3f20*/  ISETP.LT.AND P5, PT, R15, UR7, !P0 ;  /* 0x000000070f007c0c */ /* 0x000fe2000c7a1270 */
[----:B------:R1:W-:Y:S01]  /*3f30*/  @P3 STG.E.U16 desc[UR14][R22.64], R47 ;  /* 0x0000002f16003986 */ /* 0x0003e2000c10150e */
[----:B------:R-:W-:Y:S02]  /*3f40*/  ISETP.LT.AND P3, PT, R14, UR7, !P0 ;  /* 0x000000070e007c0c */ /* 0x000fe4000c761270 */
[-C--:B------:R-:W-:Y:S01]  /*3f50*/  LEA.HI.X.SX32 R25, R16, R91.reuse, 0x1, P6 ;  /* 0x0000005b10197211 */ /* 0x080fe200030f0eff */
[----:B0-----:R0:W-:Y:S01]  /*3f60*/  @P4 STG.E.U16 desc[UR14][R20.64], R48 ;  /* 0x0000003014004986 */ /* 0x0011e2000c10150e */
[----:B------:R-:W-:Y:S01]  /*3f70*/  ISETP.LT.AND P4, PT, R2, UR7, !P0 ;  /* 0x0000000702007c0c */ /* 0x000fe2000c781270 */
[C---:B------:R-:W-:Y:S01]  /*3f80*/  IMAD R2, R7.reuse, 0x2, R26 ;  /* 0x0000000207027824 */ /* 0x040fe200078e021a */
[CC--:B------:R-:W-:Y:S01]  /*3f90*/  LEA R14, P6, R26.reuse, R0.reuse, 0x1 ;  /* 0x000000001a0e7211 */ /* 0x0c0fe200078c08ff */
[----:B------:R-:W2:Y:S03]  /*3fa0*/  LDS.128 R16, [R11] ;  /* 0x000000000b107984 */ /* 0x000ea60000000c00 */
[----:B------:R-:W-:Y:S01]  /*3fb0*/  LEA.HI.X.SX32 R15, R26, R91, 0x1, P6 ;  /* 0x0000005b1a0f7211 */ /* 0x000fe200030f0eff */
[----:B------:R-:W-:Y:S01]  /*3fc0*/  IMAD R26, R7, 0x2, R2 ;  /* 0x00000002071a7824 */ /* 0x000fe200078e0202 */
[----:B-1----:R-:W-:Y:S01]  /*3fd0*/  LEA R22, P6, R2, R0, 0x1 ;  /* 0x0000000002167211 */ /* 0x002fe200078c08ff */
[----:B------:R1:W-:Y:S01]  /*3fe0*/  @P5 STG.E.U16 desc[UR14][R24.64], R49 ;  /* 0x0000003118005986 */ /* 0x0003e2000c10150e */
[----:B------:R-:W-:-:S02]  /*3ff0*/  ISETP.LT.AND P5, PT, R13, UR7, !P0 ;  /* 0x000000070d007c0c */ /* 0x000fc4000c7a1270 */
[-C--:B------:R-:W-:Y:S01]  /*4000*/  LEA.HI.X.SX32 R23, R2, R91.reuse, 0x1, P6 ;  /* 0x0000005b02177211 */ /* 0x080fe200030f0eff */
[----:B------:R3:W-:Y:S01]  /*4010*/  @P3 STG.E.U16 desc[UR14][R14.64], R50 ;  /* 0x000000320e003986 */ /* 0x0007e2000c10150e */
[-C--:B0-----:R-:W-:Y:S01]  /*4020*/  LEA R20, P6, R26, R0.reuse, 0x1 ;  /* 0x000000001a147211 */ /* 0x081fe200078c08ff */
[C---:B------:R-:W-:Y:S01]  /*4030*/  IMAD R2, R7.reuse, 0x2, R26 ;  /* 0x0000000207027824 */ /* 0x040fe200078e021a */
[----:B------:R-:W-:Y:S01]  /*4040*/  ISETP.LT.AND P3, PT, R10, UR7, !P0 ;  /* 0x000000070a007c0c */ /* 0x000fe2000c761270 */
[----:B------:R0:W-:Y:S01]  /*4050*/  @P4 STG.E.U16 desc[UR14][R22.64], R51 ;  /* 0x0000003316004986 */ /* 0x0001e2000c10150e */
[----:B------:R-:W-:Y:S02]  /*4060*/  LEA.HI.X.SX32 R21, R26, R91, 0x1, P6 ;  /* 0x0000005b1a157211 */ /* 0x000fe400030f0eff */
[----:B------:R-:W-:Y:S01]  /*4070*/  ISETP.LT.AND P4, PT, R6, UR7, !P0 ;  /* 0x0000000706007c0c */ /* 0x000fe2000c781270 */
[----:B------:R-:W-:Y:S01]  /*4080*/  IMAD R6, R7, 0x2, R2 ;  /* 0x0000000207067824 */ /* 0x000fe200078e0202 */
[----:B-1----:R-:W-:-:S02]  /*4090*/  LEA R24, P6, R2, R0, 0x1 ;  /* 0x0000000002187211 */ /* 0x002fc400078c08ff */
[----:B------:R-:W-:Y:S02]  /*40a0*/  PRMT R48, R48, 0x7632, R48 ;  /* 0x0000763230307816 */ /* 0x000fe40000000030 */
[-C--:B------:R-:W-:Y:S01]  /*40b0*/  LEA.HI.X.SX32 R25, R2, R91.reuse, 0x1, P6 ;  /* 0x0000005b02197211 */ /* 0x080fe200030f0eff */
[----:B------:R-:W-:Y:S01]  /*40c0*/  IMAD R2, R7, 0x2, R6 ;  /* 0x0000000207027824 */ /* 0x000fe200078e0206 */
[----:B------:R-:W-:Y:S01]  /*40d0*/  PRMT R49, R49, 0x7632, R49 ;  /* 0x0000763231317816 */ /* 0x000fe20000000031 */
[----:B------:R1:W-:Y:S01]  /*40e0*/  @P5 STG.E.U16 desc[UR14][R20.64], R48 ;  /* 0x0000003014005986 */ /* 0x0003e2000c10150e */
[----:B------:R-:W-:Y:S02]  /*40f0*/  LEA R10, P6, R6, R0, 0x1 ;  /* 0x00000000060a7211 */ /* 0x000fe400078c08ff */
[----:B------:R-:W-:Y:S01]  /*4100*/  ISETP.LT.AND P5, PT, R4, UR7, !P0 ;  /* 0x0000000704007c0c */ /* 0x000fe2000c7a1270 */
[----:B------:R-:W-:Y:S01]  /*4110*/  @P3 STG.E.U16 desc[UR14][R24.64], R49 ;  /* 0x0000003118003986 */ /* 0x000fe2000c10150e */
[----:B------:R-:W-:Y:S01]  /*4120*/  ISETP.LT.AND P3, PT, R12, UR7, !P0 ;  /* 0x000000070c007c0c */ /* 0x000fe2000c761270 */
[----:B------:R-:W-:Y:S01]  /*4130*/  IMAD R4, R7, 0x2, R2 ;  /* 0x0000000207047824 */ /* 0x000fe200078e0202 */
[----:B------:R-:W-:-:S02]  /*4140*/  LEA.HI.X.SX32 R11, R6, R91, 0x1, P6 ;  /* 0x0000005b060b7211 */ /* 0x000fc400030f0eff */
[-C--:B------:R-:W-:Y:S02]  /*4150*/  LEA R12, P6, R2, R0.reuse, 0x1 ;  /* 0x00000000020c7211 */ /* 0x080fe400078c08ff */
[----:B---3--:R-:W-:Y:S02]  /*4160*/  PRMT R50, R50, 0x7632, R50 ;  /* 0x0000763232327816 */ /* 0x008fe40000000032 */
[-C--:B------:R-:W-:Y:S01]  /*4170*/  LEA.HI.X.SX32 R13, R2, R91.reuse, 0x1, P6 ;  /* 0x0000005b020d7211 */ /* 0x080fe200030f0eff */
[----:B------:R-:W-:Y:S01]  /*4180*/  IMAD R2, R7, 0x2, R4 ;  /* 0x0000000207027824 */ /* 0x000fe200078e0204 */
[----:B0-----:R-:W-:Y:S01]  /*4190*/  PRMT R51, R51, 0x7632, R51 ;  /* 0x0000763233337816 */ /* 0x001fe20000000033 */
[----:B------:R-:W-:Y:S01]  /*41a0*/  @P4 STG.E.U16 desc[UR14][R10.64], R50 ;  /* 0x000000320a004986 */ /* 0x000fe2000c10150e */
[CC--:B------:R-:W-:Y:S01]  /*41b0*/  LEA R14, P4, R4.reuse, R0.reuse, 0x1 ;  /* 0x00000000040e7211 */ /* 0x0c0fe200078808ff */
[C---:B------:R-:W-:Y:S02]  /*41c0*/  IMAD R6, R7.reuse, 0x2, R2 ;  /* 0x0000000207067824 */ /* 0x040fe400078e0202 */
[----:B------:R0:W-:Y:S01]  /*41d0*/  @P5 STG.E.U16 desc[UR14][R12.64], R51 ;  /* 0x000000330c005986 */ /* 0x0001e2000c10150e */
[----:B------:R-:W-:Y:S01]  /*41e0*/  LEA.HI.X.SX32 R15, R4, R91, 0x1, P4 ;  /* 0x0000005b040f7211 */ /* 0x000fe200020f0eff */
[----:B------:R-:W-:Y:S01]  /*41f0*/  IMAD R4, R7, 0x2, R6 ;  /* 0x0000000207047824 */ /* 0x000fe200078e0206 */
[----:B-1----:R-:W-:-:S02]  /*4200*/  LEA R20, P5, R2, R0, 0x1 ;  /* 0x0000000002147211 */ /* 0x002fc400078a08ff */
[----:B------:R-:W-:Y:S01]  /*4210*/  ISETP.LT.AND P4, PT, R8, UR7, !P0 ;  /* 0x0000000708007c0c */ /* 0x000fe2000c781270 */
[----:B------:R-:W-:Y:S01]  /*4220*/  IMAD R22, R7, 0x2, R4 ;  /* 0x0000000207167824 */ /* 0x000fe200078e0204 */
[-C--:B------:R-:W-:Y:S01]  /*4230*/  LEA.HI.X.SX32 R21, R2, R91.reuse, 0x1, P5 ;  /* 0x0000005b02157211 */ /* 0x080fe200028f0eff */
[----:B--2---:R1:W-:Y:S01]  /*4240*/  @P3 STG.E.U16 desc[UR14][R14.64], R16 ;  /* 0x000000100e003986 */ /* 0x0043e2000c10150e */
[----:B------:R-:W-:Y:S02]  /*4250*/  ISETP.LT.AND P5, PT, R3, UR7, !P0 ;  /* 0x0000000703007c0c */ /* 0x000fe4000c7a1270 */
[-C--:B------:R-:W-:Y:S01]  /*4260*/  LEA R8, P3, R4, R0.reuse, 0x1 ;  /* 0x0000000004087211 */ /* 0x080fe200078608ff */
[C---:B0-----:R-:W-:Y:S01]  /*4270*/  IMAD R12, R7.reuse, 0x2, R22 ;  /* 0x00000002070c7824 */ /* 0x041fe200078e0216 */
[----:B------:R0:W-:Y:S01]  /*4280*/  @P1 STG.E.U16 desc[UR14][R20.64], R17 ;  /* 0x0000001114001986 */ /* 0x0001e2000c10150e */
[----:B------:R-:W-:Y:S02]  /*4290*/  LEA R2, P1, R6, R0, 0x1 ;  /* 0x0000000006027211 */ /* 0x000fe400078208ff */
[----:B------:R-:W-:Y:S01]  /*42a0*/  IMAD R24, R7, 0x2, R12 ;  /* 0x0000000207187824 */ /* 0x000fe200078e020c */
[----:B------:R-:W-:-:S02]  /*42b0*/  LEA.HI.X.SX32 R9, R4, R91, 0x1, P3 ;  /* 0x0000005b04097211 */ /* 0x000fc400018f0eff */
[-C--:B------:R-:W-:Y:S01]  /*42c0*/  LEA.HI.X.SX32 R3, R6, R91.reuse, 0x1, P1 ;  /* 0x0000005b06037211 */ /* 0x080fe200008f0eff */
[----:B------:R-:W-:Y:S01]  /*42d0*/  IMAD R13, R7, 0x2, R24 ;  /* 0x00000002070d7824 */ /* 0x000fe200078e0218 */
[-C--:B------:R-:W-:Y:S02]  /*42e0*/  LEA R6, P1, R24, R0.reuse, 0x1 ;  /* 0x0000000018067211 */ /* 0x080fe400078208ff */
[----:B------:R-:W-:Y:S01]  /*42f0*/  LEA R10, P6, R22, R0, 0x1 ;  /* 0x00000000160a7211 */ /* 0x000fe200078c08ff */
[----:B------:R2:W-:Y:S01]  /*4300*/  @P5 STG.E.U16 desc[UR14][R2.64], R18 ;  /* 0x0000001202005986 */ /* 0x0005e2000c10150e */
[----:B------:R-:W-:Y:S02]  /*4310*/  ISETP.LT.AND P3, PT, R5, UR7, !P0 ;  /* 0x0000000705007c0c */ /* 0x000fe4000c761270 */
[----:B------:R-:W-:Y:S01]  /*4320*/  LEA.HI.X.SX32 R7, R24, R91, 0x1, P1 ;  /* 0x0000005b18077211 */ /* 0x000fe200008f0eff */
[----:B------:R3:W-:Y:S01]  /*4330*/  @P4 STG.E.U16 desc[UR14][R8.64], R19 ;  /* 0x0000001308004986 */ /* 0x0007e2000c10150e */
[----:B------:R-:W-:-:S02]  /*4340*/  ISETP.LT.AND P1, PT, R93, UR7, !P0 ;  /* 0x000000075d007c0c */ /* 0x000fc4000c721270 */
[----:B------:R-:W-:Y:S02]  /*4350*/  ISETP.LT.AND P0, PT, R94, UR7, !P0 ;  /* 0x000000075e007c0c */ /* 0x000fe4000c701270 */
[-C--:B------:R-:W-:Y:S02]  /*4360*/  LEA.HI.X.SX32 R11, R22, R91.reuse, 0x1, P6 ;  /* 0x0000005b160b7211 */ /* 0x080fe400030f0eff */
[----:B------:R-:W-:Y:S02]  /*4370*/  LEA R4, P6, R12, R0, 0x1 ;  /* 0x000000000c047211 */ /* 0x000fe400078c08ff */
[----:B-1----:R-:W-:Y:S02]  /*4380*/  PRMT R16, R16, 0x7632, R16 ;  /* 0x0000763210107816 */ /* 0x002fe40000000010 */
[----:B------:R-:W-:Y:S02]  /*4390*/  LEA.HI.X.SX32 R5, R12, R91, 0x1, P6 ;  /* 0x0000005b0c057211 */ /* 0x000fe400030f0eff */
[----:B0-----:R-:W-:Y:S01]  /*43a0*/  PRMT R17, R17, 0x7632, R17 ;  /* 0x0000763211117816 */ /* 0x001fe20000000011 */
[----:B------:R3:W-:Y:S01]  /*43b0*/  @P3 STG.E.U16 desc[UR14][R10.64], R16 ;  /* 0x000000100a003986 */ /* 0x0007e2000c10150e */
[----:B--2---:R-:W-:-:S02]  /*43c0*/  PRMT R3, R18, 0x7632, R3 ;  /* 0x0000763212037816 */ /* 0x004fc40000000003 */
[C---:B------:R-:W-:Y:S01]  /*43d0*/  LEA R12, P6, R13.reuse, R0, 0x1 ;  /* 0x000000000d0c7211 */ /* 0x040fe200078c08ff */
[----:B------:R3:W-:Y:S03]  /*43e0*/  @P2 STG.E.U16 desc[UR14][R4.64], R17 ;  /* 0x0000001104002986 */ /* 0x0007e6000c10150e */
[----:B------:R-:W-:Y:S01]  /*43f0*/  LEA.HI.X.SX32 R13, R13, R91, 0x1, P6 ;  /* 0x0000005b0d0d7211 */ /* 0x000fe200030f0eff */
[----:B------:R3:W-:Y:S01]  /*4400*/  @P1 STG.E.U16 desc[UR14][R6.64], R3 ;  /* 0x0000000306001986 */ /* 0x0007e2000c10150e */
[----:B------:R-:W-:Y:S07]  /*4410*/  @!P0 EXIT ;  /* 0x000000000000894d */ /* 0x000fee0003800000 */
[----:B---3--:R-:W-:-:S05]  /*4420*/  PRMT R6, R19, 0x7632, R6 ;  /* 0x0000763213067816 */ /* 0x008fca0000000006 */
[----:B------:R-:W-:Y:S01]  /*4430*/  STG.E.U16 desc[UR14][R12.64], R6 ;  /* 0x000000060c007986 */ /* 0x000fe2000c10150e */
[----:B------:R-:W-:Y:S05]  /*4440*/  EXIT ;  /* 0x000000000000794d */ /* 0x000fea0003800000 */
.L_x_2:
[----:B------:R-:W-:-:S00]  /*4450*/  BRA `(.L_x_2) ;  /* 0xfffffffc00fc7947 */ /* 0x000fc0000383ffff */
[----:B------:R-:W-:-:S00]  /*4460*/  NOP ;  /* 0x0000000000007918 */ /* 0x000fc00000000000 */
        /* <DEDUP_REMOVED lines=9> */
.L_x_3:


//--------------------- .nv.shared.matmul_kernel  --------------------------
	.section	.nv.shared.matmul_kernel,"aw",@nobits
	.sectionflags	@""
	.align	16
	.zero		1024


//--------------------- .nv.shared.reserved.0     --------------------------
	.section	.nv.shared.reserved.0,"aw",@nobits
	.weak		__nv_reservedSMEM_offset_0_alias
	.size		__nv_reservedSMEM_offset_0_alias, 0, 0
	.other		__nv_reservedSMEM_offset_0_alias,@"STO_CUDA_RESERVED_SHARED STV_DEFAULT"
__nv_reservedSMEM_offset_0_alias:
	.zero		0


//--------------------- .nv.constant0.matmul_kernel --------------------------
	.section	.nv.constant0.matmul_kernel,"a",@progbits
	.sectionflags	@""
	.align	4
.nv.constant0.matmul_kernel:
	.zero		608


//--------------------- SYMBOLS --------------------------

	.type		.nv.reservedSmem.offset0,@object
	.size		.nv.reservedSmem.offset0,0x4
